def attn_fwd(
    Q,
    K,
    V,
    Out,
    Lse,
    sm_scale,
    stride_qz,
    stride_qh,
    stride_qm,
    stride_qk,
    stride_kz,
    stride_kh,
    stride_kn,
    stride_kk,
    stride_vz,
    stride_vh,
    stride_vn,
    stride_vk,
    stride_oz,
    stride_oh,
    stride_om,
    stride_ok,
    seqlen_q,
    seqlen_k,
    BLOCK_M: tl.constexpr,
    BLOCK_N: tl.constexpr,
    HEAD_DIM: tl.constexpr,
    CAUSAL: tl.constexpr,
):
    start_m = tl.program_id(0)
    off_hz = tl.program_id(1)
    q_off = off_hz * stride_qh
    k_off = off_hz * stride_kh
    v_off = off_hz * stride_vh
    offs_m = start_m * BLOCK_M + tl.arange(0, BLOCK_M)
    offs_d = tl.arange(0, HEAD_DIM)
    offs_n = tl.arange(0, BLOCK_N)
    q_ptrs = Q + q_off + offs_m[:, None] * stride_qm + offs_d[None, :] * stride_qk
    k_ptrs = K + k_off + offs_d[:, None] * stride_kk + offs_n[None, :] * stride_kn
    v_ptrs = V + v_off + offs_n[:, None] * stride_vn + offs_d[None, :] * stride_vk
    m_i = tl.full([BLOCK_M], float("-inf"), dtype=tl.float32)
    l_i = tl.zeros([BLOCK_M], dtype=tl.float32) + 1.0
    acc = tl.zeros([BLOCK_M, HEAD_DIM], dtype=tl.float32)
    q = tl.load(q_ptrs)
    acc, l_i, m_i = _attn_fwd_inner(
        acc,
        l_i,
        m_i,
        q,
        k_ptrs,
        v_ptrs,
        sm_scale,
        stride_kn,
        stride_vn,
        start_m,
        seqlen_k,
        BLOCK_M,
        BLOCK_N,
        HEAD_DIM,
        CAUSAL,
    )
    acc = acc / l_i[:, None]
    lse = m_i + tl.math.log2(l_i) / 1.4426950408889634
    o_ptrs = (
        Out
        + off_hz * stride_oh
        + offs_m[:, None] * stride_om
        + offs_d[None, :] * stride_ok
    )
    tl.store(o_ptrs, acc.to(Out.dtype.element_ty))
    tl.store(Lse + off_hz * seqlen_q + offs_m, lse)

# config = {"BLOCK_M": 256, "BLOCK_N": 128, "HEAD_DIM": 32, "arch": "sm_90", "causal": true, "dtype": "fp8e4m3", "num_stages": 4, "num_warps": 16}
# arch = sm_90


// ===== COMPILED SASS (sm_90a) =====

	.target	sm_90a

	.elftype	@"ET_EXEC"


//--------------------- .note.nv.tkinfo           --------------------------
	.section	.note.nv.tkinfo,"",@"SHT_NOTE"
	.sectionflags	@"SHF_NOTE_NV_TKINFO"
	.tkinfo
        /*0018*/ 	.word	0x00000002
        /*0030*/ 	.string	""
        /*0030*/ 	.string	"ptxas"
        /*0030*/ 	.string	"Cuda compilation tools, release 13.0, V13.0.88"
        /*0030*/ 	.string	"Build cuda_13.0.r13.0/compiler.36424714_0"
        /*0030*/ 	.string	"-v  -suppress-debug-info  -lineinfo  -arch sm_90a "



//--------------------- .note.nv.cuinfo           --------------------------
	.section	.note.nv.cuinfo,"",@"SHT_NOTE"
	.sectionflags	@"SHF_NOTE_NV_CUINFO"
        /*0018*/ 	.short	0x0002
        /*001a*/ 	.short	0x005a
        /*001c*/ 	.short	0x0082
	.zero		2


//--------------------- .nv.info                  --------------------------
	.section	.nv.info,"",@"SHT_CUDA_INFO"
	.align	4


	//----- nvinfo : EIATTR_REGCOUNT
	.align		4
        /*0000*/ 	.byte	0x04, 0x2f
        /*0002*/ 	.short	(.L_2 - .L_1)
	.align		4
.L_1:
        /*0004*/ 	.word	index@(attn_fwd)
        /*0008*/ 	.word	0x00000080


	//----- nvinfo : EIATTR_FRAME_SIZE
	.align		4
.L_2:
        /*000c*/ 	.byte	0x04, 0x11
        /*000e*/ 	.short	(.L_4 - .L_3)
	.align		4
.L_3:
        /*0010*/ 	.word	index@(attn_fwd)
        /*0014*/ 	.word	0x00000068


	//----- nvinfo : EIATTR_MIN_STACK_SIZE
	.align		4
.L_4:
        /*0018*/ 	.byte	0x04, 0x12
        /*001a*/ 	.short	(.L_6 - .L_5)
	.align		4
.L_5:
        /*001c*/ 	.word	index@(attn_fwd)
        /*0020*/ 	.word	0x00000068
.L_6:


//--------------------- .nv.compat                --------------------------
	.section	.nv.compat,"",@"SHT_CUDA_COMPAT_INFO"
	.align	4
        /*0000*/ 	.byte	0x02, 0x09, 0x01, 0x00, 0x02, 0x02, 0x04, 0x00, 0x02, 0x05, 0x05, 0x00, 0x03, 0x07, 0x01, 0x01
        /*0010*/ 	.byte	0x02, 0x03, 0x00, 0x00, 0x02, 0x06, 0x01, 0x00, 0x04, 0x0b, 0x08, 0x00, 0x00, 0x00, 0x00, 0x00
        /*0020*/ 	.byte	0x00, 0x00, 0x00, 0x00


//--------------------- .nv.info.attn_fwd         --------------------------
	.section	.nv.info.attn_fwd,"",@"SHT_CUDA_INFO"
	.sectionflags	@""
	.align	4


	//----- nvinfo : EIATTR_CUDA_API_VERSION
	.align		4
        /*0000*/ 	.byte	0x04, 0x37
        /*0002*/ 	.short	(.L_8 - .L_7)
.L_7:
        /*0004*/ 	.word	0x00000082


	//----- nvinfo : EIATTR_KPARAM_INFO
	.align		4
.L_8:
        /*0008*/ 	.byte	0x04, 0x17
        /*000a*/ 	.short	(.L_10 - .L_9)
.L_9:
        /*000c*/ 	.word	0x00000000
        /*0010*/ 	.short	0x0019
        /*0012*/ 	.short	0x0080
        /*0014*/ 	.byte	0x00, 0xf4, 0x21, 0x00


	//----- nvinfo : EIATTR_KPARAM_INFO
	.align		4
.L_10:
        /*0018*/ 	.byte	0x04, 0x17
        /*001a*/ 	.short	(.L_12 - .L_11)
.L_11:
        /*001c*/ 	.word	0x00000000
        /*0020*/ 	.short	0x0018
        /*0022*/ 	.short	0x0078
        /*0024*/ 	.byte	0x00, 0xf4, 0x21, 0x00


	//----- nvinfo : EIATTR_KPARAM_INFO
	.align		4
.L_12:
        /*0028*/ 	.byte	0x04, 0x17
        /*002a*/ 	.short	(.L_14 - .L_13)
.L_13:
        /*002c*/ 	.word	0x00000000
        /*0030*/ 	.short	0x0017
        /*0032*/ 	.short	0x0070
        /*0034*/ 	.byte	0x00, 0xf0, 0x11, 0x00


	//----- nvinfo : EIATTR_KPARAM_INFO
	.align		4
.L_14:
        /*0038*/ 	.byte	0x04, 0x17
        /*003a*/ 	.short	(.L_16 - .L_15)
.L_15:
        /*003c*/ 	.word	0x00000000
        /*0040*/ 	.short	0x0016
        /*0042*/ 	.short	0x006c
        /*0044*/ 	.byte	0x00, 0xf0, 0x11, 0x00


	//----- nvinfo : EIATTR_KPARAM_INFO
	.align		4
.L_16:
        /*0048*/ 	.byte	0x04, 0x17
        /*004a*/ 	.short	(.L_18 - .L_17)
.L_17:
        /*004c*/ 	.word	0x00000000
        /*0050*/ 	.short	0x0015
        /*0052*/ 	.short	0x0068
        /*0054*/ 	.byte	0x00, 0xf0, 0x11, 0x00


	//----- nvinfo : EIATTR_KPARAM_INFO
	.align		4
.L_18:
        /*0058*/ 	.byte	0x04, 0x17
        /*005a*/ 	.short	(.L_20 - .L_19)
.L_19:
        /*005c*/ 	.word	0x00000000
        /*0060*/ 	.short	0x0014
        /*0062*/ 	.short	0x0064
        /*0064*/ 	.byte	0x00, 0xf0, 0x11, 0x00


	//----- nvinfo : EIATTR_KPARAM_INFO
	.align		4
.L_20:
        /*0068*/ 	.byte	0x04, 0x17
        /*006a*/ 	.short	(.L_22 - .L_21)
.L_21:
        /*006c*/ 	.word	0x00000000
        /*0070*/ 	.short	0x0013
        /*0072*/ 	.short	0x0060
        /*0074*/ 	.byte	0x00, 0xf0, 0x11, 0x00


	//----- nvinfo : EIATTR_KPARAM_INFO
	.align		4
.L_22:
        /*0078*/ 	.byte	0x04, 0x17
        /*007a*/ 	.short	(.L_24 - .L_23)
.L_23:
        /*007c*/ 	.word	0x00000000
        /*0080*/ 	.short	0x0012
        /*0082*/ 	.short	0x005c
        /*0084*/ 	.byte	0x00, 0xf0, 0x11, 0x00


	//----- nvinfo : EIATTR_KPARAM_INFO
	.align		4
.L_24:
        /*0088*/ 	.byte	0x04, 0x17
        /*008a*/ 	.short	(.L_26 - .L_25)
.L_25:
        /*008c*/ 	.word	0x00000000
        /*0090*/ 	.short	0x0011
        /*0092*/ 	.short	0x0058
        /*0094*/ 	.byte	0x00, 0xf0, 0x11, 0x00


	//----- nvinfo : EIATTR_KPARAM_INFO
	.align		4
.L_26:
        /*0098*/ 	.byte	0x04, 0x17
        /*009a*/ 	.short	(.L_28 - .L_27)
.L_27:
        /*009c*/ 	.word	0x00000000
        /*00a0*/ 	.short	0x0010
        /*00a2*/ 	.short	0x0054
        /*00a4*/ 	.byte	0x00, 0xf0, 0x11, 0x00


	//----- nvinfo : EIATTR_KPARAM_INFO
	.align		4
.L_28:
        /*00a8*/ 	.byte	0x04, 0x17
        /*00aa*/ 	.short	(.L_30 - .L_29)
.L_29:
        /*00ac*/ 	.word	0x00000000
        /*00b0*/ 	.short	0x000f
        /*00b2*/ 	.short	0x0050
        /*00b4*/ 	.byte	0x00, 0xf0, 0x11, 0x00


	//----- nvinfo : EIATTR_KPARAM_INFO
	.align		4
.L_30:
        /*00b8*/ 	.byte	0x04, 0x17
        /*00ba*/ 	.short	(.L_32 - .L_31)
.L_31:
        /*00bc*/ 	.word	0x00000000
        /*00c0*/ 	.short	0x000e
        /*00c2*/ 	.short	0x004c
        /*00c4*/ 	.byte	0x00, 0xf0, 0x11, 0x00


	//----- nvinfo : EIATTR_KPARAM_INFO
	.align		4
.L_32:
        /*00c8*/ 	.byte	0x04, 0x17
        /*00ca*/ 	.short	(.L_34 - .L_33)
.L_33:
        /*00cc*/ 	.word	0x00000000
        /*00d0*/ 	.short	0x000d
        /*00d2*/ 	.short	0x0048
        /*00d4*/ 	.byte	0x00, 0xf0, 0x11, 0x00


	//----- nvinfo : EIATTR_KPARAM_INFO
	.align		4
.L_34:
        /*00d8*/ 	.byte	0x04, 0x17
        /*00da*/ 	.short	(.L_36 - .L_35)
.L_35:
        /*00dc*/ 	.word	0x00000000
        /*00e0*/ 	.short	0x000c
        /*00e2*/ 	.short	0x0044
        /*00e4*/ 	.byte	0x00, 0xf0, 0x11, 0x00


	//----- nvinfo : EIATTR_KPARAM_INFO
	.align		4
.L_36:
        /*00e8*/ 	.byte	0x04, 0x17
        /*00ea*/ 	.short	(.L_38 - .L_37)
.L_37:
        /*00ec*/ 	.word	0x00000000
        /*00f0*/ 	.short	0x000b
        /*00f2*/ 	.short	0x0040
        /*00f4*/ 	.byte	0x00, 0xf0, 0x11, 0x00


	//----- nvinfo : EIATTR_KPARAM_INFO
	.align		4
.L_38:
        /*00f8*/ 	.byte	0x04, 0x17
        /*00fa*/ 	.short	(.L_40 - .L_39)
.L_39:
        /*00fc*/ 	.word	0x00000000
        /*0100*/ 	.short	0x000a
        /*0102*/ 	.short	0x003c
        /*0104*/ 	.byte	0x00, 0xf0, 0x11, 0x00


	//----- nvinfo : EIATTR_KPARAM_INFO
	.align		4
.L_40:
        /*0108*/ 	.byte	0x04, 0x17
        /*010a*/ 	.short	(.L_42 - .L_41)
.L_41:
        /*010c*/ 	.word	0x00000000
        /*0110*/ 	.short	0x0009
        /*0112*/ 	.short	0x0038
        /*0114*/ 	.byte	0x00, 0xf0, 0x11, 0x00


	//----- nvinfo : EIATTR_KPARAM_INFO
	.align		4
.L_42:
        /*0118*/ 	.byte	0x04, 0x17
        /*011a*/ 	.short	(.L_44 - .L_43)
.L_43:
        /*011c*/ 	.word	0x00000000
        /*0120*/ 	.short	0x0008
        /*0122*/ 	.short	0x0034
        /*0124*/ 	.byte	0x00, 0xf0, 0x11, 0x00


	//----- nvinfo : EIATTR_KPARAM_INFO
	.align		4
.L_44:
        /*0128*/ 	.byte	0x04, 0x17
        /*012a*/ 	.short	(.L_46 - .L_45)
.L_45:
        /*012c*/ 	.word	0x00000000
        /*0130*/ 	.short	0x0007
        /*0132*/ 	.short	0x0030
        /*0134*/ 	.byte	0x00, 0xf0, 0x11, 0x00


	//----- nvinfo : EIATTR_KPARAM_INFO
	.align		4
.L_46:
        /*0138*/ 	.byte	0x04, 0x17
        /*013a*/ 	.short	(.L_48 - .L_47)
.L_47:
        /*013c*/ 	.word	0x00000000
        /*0140*/ 	.short	0x0006
        /*0142*/ 	.short	0x002c
        /*0144*/ 	.byte	0x00, 0xf0, 0x11, 0x00


	//----- nvinfo : EIATTR_KPARAM_INFO
	.align		4
.L_48:
        /*0148*/ 	.byte	0x04, 0x17
        /*014a*/ 	.short	(.L_50 - .L_49)
.L_49:
        /*014c*/ 	.word	0x00000000
        /*0150*/ 	.short	0x0005
        /*0152*/ 	.short	0x0028
        /*0154*/ 	.byte	0x00, 0xf0, 0x11, 0x00


	//----- nvinfo : EIATTR_KPARAM_INFO
	.align		4
.L_50:
        /*0158*/ 	.byte	0x04, 0x17
        /*015a*/ 	.short	(.L_52 - .L_51)
.L_51:
        /*015c*/ 	.word	0x00000000
        /*0160*/ 	.short	0x0004
        /*0162*/ 	.short	0x0020
        /*0164*/ 	.byte	0x00, 0xf4, 0x21, 0x00


	//----- nvinfo : EIATTR_KPARAM_INFO
	.align		4
.L_52:
        /*0168*/ 	.byte	0x04, 0x17
        /*016a*/ 	.short	(.L_54 - .L_53)
.L_53:
        /*016c*/ 	.word	0x00000000
        /*0170*/ 	.short	0x0003
        /*0172*/ 	.short	0x0018
        /*0174*/ 	.byte	0x00, 0xf4, 0x21, 0x00


	//----- nvinfo : EIATTR_KPARAM_INFO
	.align		4
.L_54:
        /*0178*/ 	.byte	0x04, 0x17
        /*017a*/ 	.short	(.L_56 - .L_55)
.L_55:
        /*017c*/ 	.word	0x00000000
        /*0180*/ 	.short	0x0002
        /*0182*/ 	.short	0x0010
        /*0184*/ 	.byte	0x00, 0xf4, 0x21, 0x00


	//----- nvinfo : EIATTR_KPARAM_INFO
	.align		4
.L_56:
        /*0188*/ 	.byte	0x04, 0x17
        /*018a*/ 	.short	(.L_58 - .L_57)
.L_57:
        /*018c*/ 	.word	0x00000000
        /*0190*/ 	.short	0x0001
        /*0192*/ 	.short	0x0008
        /*0194*/ 	.byte	0x00, 0xf4, 0x21, 0x00


	//----- nvinfo : EIATTR_KPARAM_INFO
	.align		4
.L_58:
        /*0198*/ 	.byte	0x04, 0x17
        /*019a*/ 	.short	(.L_60 - .L_59)
.L_59:
        /*019c*/ 	.word	0x00000000
        /*01a0*/ 	.short	0x0000
        /*01a2*/ 	.short	0x0000
        /*01a4*/ 	.byte	0x00, 0xf4, 0x21, 0x00


	//----- nvinfo : EIATTR_SPARSE_MMA_MASK
	.align		4
.L_60:
        /*01a8*/ 	.byte	0x03, 0x50
        /*01aa*/ 	.short	0x0000


	//----- nvinfo : EIATTR_MAXREG_COUNT
	.align		4
        /*01ac*/ 	.byte	0x03, 0x1b
        /*01ae*/ 	.short	0x0080


	//----- nvinfo : EIATTR_NUM_BARRIERS
	.align		4
        /*01b0*/ 	.byte	0x02, 0x4c
        /*01b2*/ 	.byte	0x01
	.zero		1


	//----- nvinfo : EIATTR_ANNOTATIONS
	.align		4
        /*01b4*/ 	.byte	0x04, 0x55
        /*01b6*/ 	.short	(.L_62 - .L_61)


	//   ....[0]....
.L_61:
        /*01b8*/ 	.word	0x00000001
        /*01bc*/ 	.byte	0x10, 0x0c, 0x00, 0x00, 0x01, 0x00, 0x00, 0x00, 0xd0, 0x0c, 0x00, 0x00, 0x01, 0x00, 0x00, 0x00
        /* <DEDUP_REMOVED lines=23> */
        /*033c*/ 	.byte	0x20, 0x29, 0x00, 0x00, 0x01, 0x00, 0x00, 0x00, 0x30, 0x2a, 0x00, 0x00


	//----- nvinfo : EIATTR_MERCURY_ISA_VERSION
	.align		4
.L_62:
        /*0348*/ 	.byte	0x03, 0x5f
        /*034a*/ 	.short	0x0101


	//----- nvinfo : EIATTR_COOP_GROUP_MASK_REGIDS
	.align		4
        /*034c*/ 	.byte	0x04, 0x29
        /*034e*/ 	.short	(.L_64 - .L_63)


	//   ....[0]....
.L_63:
        /*0350*/ 	.word	0xffffffff


	//   ....[1]....
        /*0354*/ 	.word	0xffffffff


	//   ....[2]....
        /*0358*/ 	.word	0xffffffff


	//   ....[3]....
        /*035c*/ 	.word	0xffffffff


	//   ....[4]....
        /*0360*/ 	.word	0xffffffff


	//   ....[5]....
        /*0364*/ 	.word	0xffffffff


	//   ....[6]....
        /*0368*/ 	.word	0xffffffff


	//   ....[7]....
        /*036c*/ 	.word	0xffffffff


	//   ....[8]....
        /*0370*/ 	.word	0xffffffff


	//   ....[9]....
        /*0374*/ 	.word	0xffffffff


	//   ....[10]....
        /*0378*/ 	.word	0xffffffff


	//   ....[11]....
        /*037c*/ 	.word	0xffffffff


	//   ....[12]....
        /*0380*/ 	.word	0xffffffff


	//   ....[13]....
        /*0384*/ 	.word	0xffffffff


	//   ....[14]....
        /*0388*/ 	.word	0xffffffff


	//   ....[15]....
        /*038c*/ 	.word	0xffffffff


	//   ....[16]....
        /*0390*/ 	.word	0xffffffff


	//   ....[17]....
        /*0394*/ 	.word	0xffffffff


	//   ....[18]....
        /*0398*/ 	.word	0xffffffff


	//   ....[19]....
        /*039c*/ 	.word	0xffffffff


	//   ....[20]....
        /*03a0*/ 	.word	0xffffffff


	//   ....[21]....
        /*03a4*/ 	.word	0xffffffff


	//   ....[22]....
        /*03a8*/ 	.word	0xffffffff


	//   ....[23]....
        /*03ac*/ 	.word	0xffffffff


	//----- nvinfo : EIATTR_COOP_GROUP_INSTR_OFFSETS
	.align		4
.L_64:
        /*03b0*/ 	.byte	0x04, 0x28
        /*03b2*/ 	.short	(.L_66 - .L_65)


	//   ....[0]....
.L_65:
        /*03b4*/ 	.word	0x00003000


	//   ....[1]....
        /*03b8*/ 	.word	0x00003020


	//   ....[2]....
        /*03bc*/ 	.word	0x000035b0


	//   ....[3]....
        /*03c0*/ 	.word	0x000035d0


	//   ....[4]....
        /*03c4*/ 	.word	0x00004150


	//   ....[5]....
        /*03c8*/ 	.word	0x00004170


	//   ....[6]....
        /*03cc*/ 	.word	0x00004370


	//   ....[7]....
        /*03d0*/ 	.word	0x000043a0


	//   ....[8]....
        /*03d4*/ 	.word	0x000043d0


	//   ....[9]....
        /*03d8*/ 	.word	0x000043f0


	//   ....[10]....
        /*03dc*/ 	.word	0x00004420


	//   ....[11]....
        /*03e0*/ 	.word	0x00004430


	//   ....[12]....
        /*03e4*/ 	.word	0x00004440


	//   ....[13]....
        /*03e8*/ 	.word	0x00004450


	//   ....[14]....
        /*03ec*/ 	.word	0x00004460


	//   ....[15]....
        /*03f0*/ 	.word	0x00004470


	//   ....[16]....
        /*03f4*/ 	.word	0x00004480


	//   ....[17]....
        /*03f8*/ 	.word	0x00004490


	//   ....[18]....
        /*03fc*/ 	.word	0x000044a0


	//   ....[19]....
        /*0400*/ 	.word	0x000044b0


	//   ....[20]....
        /*0404*/ 	.word	0x00004ac0


	//   ....[21]....
        /*0408*/ 	.word	0x00004ad0


	//   ....[22]....
        /*040c*/ 	.word	0x00004b30


	//   ....[23]....
        /*0410*/ 	.word	0x00004b50


	//----- nvinfo : EIATTR_EXIT_INSTR_OFFSETS
	.align		4
.L_66:
        /*0414*/ 	.byte	0x04, 0x1c
        /*0416*/ 	.short	(.L_68 - .L_67)


	//   ....[0]....
.L_67:
        /*0418*/ 	.word	0x00005fe0


	//   ....[1]....
        /*041c*/ 	.word	0x00006010


	//----- nvinfo : EIATTR_REQNTID
	.align		4
.L_68:
        /*0420*/ 	.byte	0x04, 0x10
        /*0422*/ 	.short	(.L_70 - .L_69)
.L_69:
        /*0424*/ 	.word	0x00000200
        /*0428*/ 	.word	0x00000001
        /*042c*/ 	.word	0x00000001


	//----- nvinfo : EIATTR_CBANK_PARAM_SIZE
	.align		4
.L_70:
        /*0430*/ 	.byte	0x03, 0x19
        /*0432*/ 	.short	0x0088


	//----- nvinfo : EIATTR_PARAM_CBANK
	.align		4
        /*0434*/ 	.byte	0x04, 0x0a
        /*0436*/ 	.short	(.L_72 - .L_71)
	.align		4
.L_71:
        /*0438*/ 	.word	index@(.nv.constant0.attn_fwd)
        /*043c*/ 	.short	0x0210
        /*043e*/ 	.short	0x0088


	//----- nvinfo : EIATTR_SW_WAR
	.align		4
.L_72:
        /*0440*/ 	.byte	0x04, 0x36
        /*0442*/ 	.short	(.L_74 - .L_73)
.L_73:
        /*0444*/ 	.word	0x00000008
.L_74:


//--------------------- .nv.callgraph             --------------------------
	.section	.nv.callgraph,"",@"SHT_CUDA_CALLGRAPH"
	.align	4
	.sectionentsize	8
	.align		4
        /*0000*/ 	.word	0x00000000
	.align		4
        /*0004*/ 	.word	0xffffffff
	.align		4
        /*0008*/ 	.word	0x00000000
	.align		4
        /*000c*/ 	.word	0xfffffffe
	.align		4
        /*0010*/ 	.word	0x00000000
	.align		4
        /*0014*/ 	.word	0xfffffffd
	.align		4
        /*0018*/ 	.word	0x00000000
	.align		4
        /*001c*/ 	.word	0xfffffffc


//--------------------- .nv.constant4             --------------------------
	.section	.nv.constant4,"a",@progbits
	.align	8
	.align		8
.nv.constant4:
        /*0000*/ 	.dword	_$_str


//--------------------- .text.attn_fwd            --------------------------
	.section	.text.attn_fwd,"ax",@progbits
	.align	128
        .global         attn_fwd
        .type           attn_fwd,@function
        .size           attn_fwd,(.L_x_3 - attn_fwd)
        .other          attn_fwd,@"STO_CUDA_ENTRY STV_DEFAULT"
attn_fwd:
.text.attn_fwd:
[----:B------:R-:W0:Y:S01]  /*0000*/  LDC R1, c[0x0][0x28] ;  /* 0x00000a00ff017b82 */ /* 0x000e220000000800 */
[----:B------:R-:W1:Y:S07]  /*0010*/  S2R R28, SR_CTAID.X ;  /* 0x00000000001c7919 */ /* 0x000e6e0000002500 */
[----:B------:R-:W2:Y:S01]  /*0020*/  S2UR UR13, SR_CTAID.Y ;  /* 0x00000000000d79c3 */ /* 0x000ea20000002600 */
[----:B------:R-:W-:Y:S01]  /*0030*/  ULDC.64 UR4, c[0x0][0x240] ;  /* 0x0000900000047ab9 */ /* 0x000fe20000000a00 */
[----:B------:R-:W-:Y:S01]  /*0040*/  ULDC.64 UR16, c[0x0][0x208] ;  /* 0x0000820000107ab9 */ /* 0x000fe20000000a00 */
[----:B------:R-:W1:Y:S01]  /*0050*/  S2R R104, SR_TID.X ;  /* 0x0000000000687919 */ /* 0x000e620000002100 */
[----:B0-----:R-:W-:-:S04]  /*0060*/  VIADD R1, R1, 0xffffff98 ;  /* 0xffffff9801017836 */ /* 0x001fc80000000000 */
[----:B------:R-:W0:Y:S08]  /*0070*/  LDC.64 R30, c[0x0][0x210] ;  /* 0x00008400ff1e7b82 */ /* 0x000e300000000a00 */
[----:B------:R-:W3:Y:S01]  /*0080*/  LDC R16, c[0x0][0x248] ;  /* 0x00009200ff107b82 */ /* 0x000ee20000000800 */
[----:B--2---:R-:W-:Y:S01]  /*0090*/  UIMAD UR4, UR13, UR4, URZ ;  /* 0x000000040d0472a4 */ /* 0x004fe2000f8e023f */
[----:B-1----:R-:W-:-:S02]  /*00a0*/  PRMT R2, R104, 0x6540, R28 ;  /* 0x0000654068027816 */ /* 0x002fc4000000001c */
[----:B------:R-:W-:Y:S02]  /*00b0*/  SHF.R.U32.HI R0, RZ, 0x8, R104 ;  /* 0x00000008ff007819 */ /* 0x000fe40000011668 */
[----:B------:R-:W-:Y:S01]  /*00c0*/  LEA.HI R6, R104, 0x6, RZ, 0x18 ;  /* 0x0000000668067811 */ /* 0x000fe200078fc0ff */
[----:B------:R-:W-:Y:S01]  /*00d0*/  IMAD R3, R2, UR5, RZ ;  /* 0x0000000502037c24 */ /* 0x000fe2000f8e02ff */
[----:B------:R-:W-:Y:S01]  /*00e0*/  SGXT.U32 R0, R0, 0x1 ;  /* 0x000000010000781a */ /* 0x000fe20000000000 */
[----:B------:R-:W-:Y:S01]  /*00f0*/  USHF.R.S32.HI UR5, URZ, 0x1f, UR4 ;  /* 0x0000001f3f057899 */ /* 0x000fe20008011404 */
[----:B------:R-:W-:Y:S02]  /*0100*/  LEA.HI R2, R104, 0x2, RZ, 0x18 ;  /* 0x0000000268027811 */ /* 0x000fe400078fc0ff */
[----:B0-----:R-:W-:Y:S01]  /*0110*/  IADD3 R30, P0, P1, R3, UR4, R30 ;  /* 0x00000004031e7c10 */ /* 0x001fe2000f91e01e */
[-C--:B---3--:R-:W-:Y:S01]  /*0120*/  IMAD R13, R0, R16.reuse, RZ ;  /* 0x00000010000d7224 */ /* 0x088fe200078e02ff */
[----:B------:R-:W-:Y:S01]  /*0130*/  SHF.R.S32.HI R4, RZ, 0x1f, R3 ;  /* 0x0000001fff047819 */ /* 0x000fe20000011403 */
[-C--:B------:R-:W-:Y:S01]  /*0140*/  IMAD R5, R2, R16.reuse, RZ ;  /* 0x0000001002057224 */ /* 0x080fe200078e02ff */
[----:B------:R-:W-:Y:S01]  /*0150*/  LEA.HI R7, R104, 0xa, RZ, 0x18 ;  /* 0x0000000a68077811 */ /* 0x000fe200078fc0ff */
[----:B------:R-:W-:Y:S01]  /*0160*/  IMAD R10, R6, R16, RZ ;  /* 0x00000010060a7224 */ /* 0x000fe200078e02ff */
[----:B------:R-:W-:-:S02]  /*0170*/  IADD3.X R32, R4, UR5, R31, P0, P1 ;  /* 0x0000000504207c10 */ /* 0x000fc400087e241f */
[-C--:B------:R-:W-:Y:S02]  /*0180*/  IADD3 R2, P0, R13, R30.reuse, RZ ;  /* 0x0000001e0d027210 */ /* 0x080fe40007f1e0ff */
[----:B------:R-:W-:Y:S02]  /*0190*/  IADD3 R4, P1, R5, R30, RZ ;  /* 0x0000001e05047210 */ /* 0x000fe40007f3e0ff */
[----:B------:R-:W-:Y:S01]  /*01a0*/  LEA.HI R8, R104, 0xe, RZ, 0x18 ;  /* 0x0000000e68087811 */ /* 0x000fe200078fc0ff */
[----:B------:R-:W-:Y:S01]  /*01b0*/  IMAD R12, R7, R16, RZ ;  /* 0x00000010070c7224 */ /* 0x000fe200078e02ff */
[-C--:B------:R-:W-:Y:S02]  /*01c0*/  LEA.HI.X.SX32 R3, R13, R32.reuse, 0x1, P0 ;  /* 0x000000200d037211 */ /* 0x080fe400000f0eff */
[----:B------:R-:W-:Y:S01]  /*01d0*/  LEA.HI.X.SX32 R5, R5, R32, 0x1, P1 ;  /* 0x0000002005057211 */ /* 0x000fe200008f0eff */
[----:B------:R-:W-:Y:S01]  /*01e0*/  IMAD R14, R8, R16, RZ ;  /* 0x00000010080e7224 */ /* 0x000fe200078e02ff */
[----:B------:R-:W-:Y:S01]  /*01f0*/  IADD3 R6, P0, R10, R30, RZ ;  /* 0x0000001e0a067210 */ /* 0x000fe20007f1e0ff */
[----:B------:R0:W2:Y:S01]  /*0200*/  LDG.E.U8 R18, desc[UR16][R2.64] ;  /* 0x0000001002127981 */ /* 0x0000a2000c1e1100 */
[----:B------:R-:W-:-:S02]  /*0210*/  LEA.HI R9, R104, 0x12, RZ, 0x18 ;  /* 0x0000001268097811 */ /* 0x000fc400078fc0ff */
[----:B------:R-:W-:Y:S01]  /*0220*/  LEA.HI R11, R104, 0x16, RZ, 0x18 ;  /* 0x00000016680b7811 */ /* 0x000fe200078fc0ff */
[----:B------:R1:W3:Y:S01]  /*0230*/  LDG.E.U8 R19, desc[UR16][R4.64] ;  /* 0x0000001004137981 */ /* 0x0002e2000c1e1100 */
[----:B------:R-:W-:Y:S02]  /*0240*/  LEA.HI.X.SX32 R7, R10, R32, 0x1, P0 ;  /* 0x000000200a077211 */ /* 0x000fe400000f0eff */
[-C--:B------:R-:W-:Y:S02]  /*0250*/  IADD3 R8, P1, R12, R30.reuse, RZ ;  /* 0x0000001e0c087210 */ /* 0x080fe40007f3e0ff */
[----:B------:R-:W-:Y:S01]  /*0260*/  IADD3 R10, P0, R14, R30, RZ ;  /* 0x0000001e0e0a7210 */ /* 0x000fe20007f1e0ff */
[----:B0-----:R-:W-:Y:S01]  /*0270*/  IMAD R2, R9, R16, RZ ;  /* 0x0000001009027224 */ /* 0x001fe200078e02ff */
[----:B------:R-:W-:Y:S01]  /*0280*/  LEA.HI.X.SX32 R9, R12, R32, 0x1, P1 ;  /* 0x000000200c097211 */ /* 0x000fe200008f0eff */
[----:B------:R-:W-:Y:S01]  /*0290*/  IMAD R3, R16, 0x4, R13 ;  /* 0x0000000410037824 */ /* 0x000fe200078e020d */
[----:B------:R0:W4:Y:S01]  /*02a0*/  LDG.E.U8 R21, desc[UR16][R6.64] ;  /* 0x0000001006157981 */ /* 0x000122000c1e1100 */
[----:B-1----:R-:W-:Y:S01]  /*02b0*/  IMAD R4, R11, R16, RZ ;  /* 0x000000100b047224 */ /* 0x002fe200078e02ff */
[----:B------:R-:W-:-:S02]  /*02c0*/  LEA.HI.X.SX32 R11, R14, R32, 0x1, P0 ;  /* 0x000000200e0b7211 */ /* 0x000fc400000f0eff */
[-C--:B------:R-:W-:Y:S01]  /*02d0*/  IADD3 R12, P1, R2, R30.reuse, RZ ;  /* 0x0000001e020c7210 */ /* 0x080fe20007f3e0ff */
[----:B------:R1:W5:Y:S01]  /*02e0*/  LDG.E.U8 R23, desc[UR16][R8.64] ;  /* 0x0000001008177981 */ /* 0x000362000c1e1100 */
[----:B------:R-:W-:Y:S01]  /*02f0*/  IADD3 R14, P0, R4, R30, RZ ;  /* 0x0000001e040e7210 */ /* 0x000fe20007f1e0ff */
[----:B------:R-:W-:Y:S01]  /*0300*/  IMAD R5, R16, 0x4, R3 ;  /* 0x0000000410057824 */ /* 0x000fe200078e0203 */
[-C--:B------:R-:W-:Y:S01]  /*0310*/  LEA.HI.X.SX32 R13, R2, R32.reuse, 0x1, P1 ;  /* 0x00000020020d7211 */ /* 0x080fe200008f0eff */
[----:B------:R1:W5:Y:S01]  /*0320*/  LDG.E.U8 R25, desc[UR16][R10.64] ;  /* 0x000000100a197981 */ /* 0x000362000c1e1100 */
[----:B------:R-:W-:Y:S02]  /*0330*/  LEA.HI.X.SX32 R15, R4, R32, 0x1, P0 ;  /* 0x00000020040f7211 */ /* 0x000fe400000f0eff */
[C---:B------:R-:W-:Y:S01]  /*0340*/  IADD3 R2, P0, R3.reuse, R30, RZ ;  /* 0x0000001e03027210 */ /* 0x040fe20007f1e0ff */
[----:B0-----:R-:W-:Y:S01]  /*0350*/  IMAD R7, R16, 0x4, R5 ;  /* 0x0000000410077824 */ /* 0x001fe200078e0205 */
[----:B------:R0:W5:Y:S02]  /*0360*/  LDG.E.U8 R26, desc[UR16][R12.64] ;  /* 0x000000100c1a7981 */ /* 0x000164000c1e1100 */
[----:B------:R-:W-:-:S02]  /*0370*/  LEA.HI.X.SX32 R3, R3, R32, 0x1, P0 ;  /* 0x0000002003037211 */ /* 0x000fc400000f0eff */
[C---:B------:R-:W-:Y:S01]  /*0380*/  IADD3 R4, P0, R5.reuse, R30, RZ ;  /* 0x0000001e05047210 */ /* 0x040fe20007f1e0ff */
[----:B-1----:R-:W-:Y:S01]  /*0390*/  IMAD R9, R16, 0x4, R7 ;  /* 0x0000000410097824 */ /* 0x002fe200078e0207 */
[----:B------:R-:W-:Y:S01]  /*03a0*/  LEA.HI R10, R104, 0x1a, RZ, 0x18 ;  /* 0x0000001a680a7811 */ /* 0x000fe200078fc0ff */
[----:B------:R1:W5:Y:S01]  /*03b0*/  LDG.E.U8 R27, desc[UR16][R14.64] ;  /* 0x000000100e1b7981 */ /* 0x000362000c1e1100 */
[----:B------:R-:W-:Y:S02]  /*03c0*/  LEA.HI.X.SX32 R5, R5, R32, 0x1, P0 ;  /* 0x0000002005057211 */ /* 0x000fe400000f0eff */
[C---:B------:R-:W-:Y:S01]  /*03d0*/  IADD3 R6, P0, R7.reuse, R30, RZ ;  /* 0x0000001e07067210 */ /* 0x040fe20007f1e0ff */
[----:B0-----:R-:W-:Y:S01]  /*03e0*/  IMAD R13, R16, 0x4, R9 ;  /* 0x00000004100d7824 */ /* 0x001fe200078e0209 */
[----:B------:R-:W-:Y:S01]  /*03f0*/  LEA.HI R11, R104, 0x1e, RZ, 0x18 ;  /* 0x0000001e680b7811 */ /* 0x000fe200078fc0ff */
[----:B------:R0:W5:Y:S01]  /*0400*/  LDG.E.U8 R20, desc[UR16][R2.64] ;  /* 0x0000001002147981 */ /* 0x000162000c1e1100 */
[----:B------:R-:W-:-:S02]  /*0410*/  LEA.HI.X.SX32 R7, R7, R32, 0x1, P0 ;  /* 0x0000002007077211 */ /* 0x000fc400000f0eff */
[C---:B------:R-:W-:Y:S01]  /*0420*/  IADD3 R8, P0, R9.reuse, R30, RZ ;  /* 0x0000001e09087210 */ /* 0x040fe20007f1e0ff */
[----:B-1----:R-:W-:Y:S01]  /*0430*/  IMAD R14, R16, 0x4, R13 ;  /* 0x00000004100e7824 */ /* 0x002fe200078e020d */
[----:B------:R1:W5:Y:S01]  /*0440*/  LDG.E.U8 R22, desc[UR16][R4.64] ;  /* 0x0000001004167981 */ /* 0x000362000c1e1100 */
[----:B------:R-:W-:Y:S01]  /*0450*/  IMAD R15, R10, R16, RZ ;  /* 0x000000100a0f7224 */ /* 0x000fe200078e02ff */
[----:B------:R-:W-:Y:S01]  /*0460*/  LEA.HI.X.SX32 R9, R9, R32, 0x1, P0 ;  /* 0x0000002009097211 */ /* 0x000fe200000f0eff */
[----:B------:R-:W-:Y:S01]  /*0470*/  IMAD R17, R11, R16, RZ ;  /* 0x000000100b117224 */ /* 0x000fe200078e02ff */
[----:B------:R1:W5:Y:S01]  /*0480*/  LDG.E.U8 R24, desc[UR16][R6.64] ;  /* 0x0000001006187981 */ /* 0x000362000c1e1100 */
[-C--:B0-----:R-:W-:Y:S01]  /*0490*/  IADD3 R2, P0, R13, R30.reuse, RZ ;  /* 0x0000001e0d027210 */ /* 0x081fe20007f1e0ff */
[----:B------:R-:W-:Y:S01]  /*04a0*/  IMAD R16, R16, 0x4, R14 ;  /* 0x0000000410107824 */ /* 0x000fe200078e020e */
[----:B------:R-:W-:Y:S01]  /*04b0*/  IADD3 R10, P2, R15, R30, RZ ;  /* 0x0000001e0f0a7210 */ /* 0x000fe20007f5e0ff */
[----:B------:R0:W5:Y:S01]  /*04c0*/  LDG.E.U8 R8, desc[UR16][R8.64] ;  /* 0x0000001008087981 */ /* 0x000162000c1e1100 */
[----:B------:R-:W-:-:S02]  /*04d0*/  LEA.HI.X.SX32 R3, R13, R32, 0x1, P0 ;  /* 0x000000200d037211 */ /* 0x000fc400000f0eff */
[-C--:B------:R-:W-:Y:S02]  /*04e0*/  IADD3 R12, P3, R17, R30.reuse, RZ ;  /* 0x0000001e110c7210 */ /* 0x080fe40007f7e0ff */
[-C--:B-1----:R-:W-:Y:S01]  /*04f0*/  IADD3 R4, P1, R14, R30.reuse, RZ ;  /* 0x0000001e0e047210 */ /* 0x082fe20007f3e0ff */
[----:B------:R1:W5:Y:S01]  /*0500*/  LDG.E.U8 R2, desc[UR16][R2.64] ;  /* 0x0000001002027981 */ /* 0x000362000c1e1100 */
[----:B------:R-:W-:Y:S02]  /*0510*/  IADD3 R6, P0, R16, R30, RZ ;  /* 0x0000001e10067210 */ /* 0x000fe40007f1e0ff */
[-C--:B------:R-:W-:Y:S02]  /*0520*/  LEA.HI.X.SX32 R11, R15, R32.reuse, 0x1, P2 ;  /* 0x000000200f0b7211 */ /* 0x080fe400010f0eff */
[-C--:B------:R-:W-:Y:S02]  /*0530*/  LEA.HI.X.SX32 R5, R14, R32.reuse, 0x1, P1 ;  /* 0x000000200e057211 */ /* 0x080fe400008f0eff */
[-C--:B------:R-:W-:Y:S01]  /*0540*/  LEA.HI.X.SX32 R13, R17, R32.reuse, 0x1, P3 ;  /* 0x00000020110d7211 */ /* 0x080fe200018f0eff */
[----:B------:R-:W5:Y:S01]  /*0550*/  LDG.E.U8 R10, desc[UR16][R10.64] ;  /* 0x000000100a0a7981 */ /* 0x000f62000c1e1100 */
[----:B------:R-:W-:-:S03]  /*0560*/  LEA.HI.X.SX32 R7, R16, R32, 0x1, P0 ;  /* 0x0000002010077211 */ /* 0x000fc600000f0eff */
[----:B------:R-:W5:Y:S04]  /*0570*/  LDG.E.U8 R4, desc[UR16][R4.64] ;  /* 0x0000001004047981 */ /* 0x000f68000c1e1100 */
[----:B------:R-:W5:Y:S04]  /*0580*/  LDG.E.U8 R6, desc[UR16][R6.64] ;  /* 0x0000001006067981 */ /* 0x000f68000c1e1100 */
[----:B------:R-:W5:Y:S01]  /*0590*/  LDG.E.U8 R12, desc[UR16][R12.64] ;  /* 0x000000100c0c7981 */ /* 0x000f62000c1e1100 */
[----:B0-----:R-:W-:Y:S01]  /*05a0*/  IMAD.SHL.U32 R9, R104, 0x20, RZ ;  /* 0x0000002068097824 */ /* 0x001fe200078e00ff */
[----:B------:R-:W0:Y:S01]  /*05b0*/  S2UR UR12, SR_CgaCtaId ;  /* 0x00000000000c79c3 */ /* 0x000e220000008800 */
[----:B------:R-:W-:-:S03]  /*05c0*/  SHF.R.S32.HI R14, RZ, 0x2, R104 ;  /* 0x00000002ff0e7819 */ /* 0x000fc60000011468 */
[----:B------:R-:W-:Y:S02]  /*05d0*/  LOP3.LUT R9, R9, 0x1f60, RZ, 0xc0, !PT ;  /* 0x00001f6009097812 */ /* 0x000fe400078ec0ff */
[----:B------:R-:W-:-:S04]  /*05e0*/  SGXT R14, R14, 0x1 ;  /* 0x000000010e0e781a */ /* 0x000fc80000000200 */
[----:B------:R-:W-:-:S04]  /*05f0*/  LOP3.LUT R9, R9, 0x90, R14, 0xf8, !PT ;  /* 0x0000009009097812 */ /* 0x000fc800078ef80e */
[----:B------:R-:W-:Y:S01]  /*0600*/  LOP3.LUT R9, R9, R0, RZ, 0xfc, !PT ;  /* 0x0000000009097212 */ /* 0x000fe200078efcff */
[----:B------:R-:W-:-:S04]  /*0610*/  IMAD.SHL.U32 R0, R28, 0x100, RZ ;  /* 0x000001001c007824 */ /* 0x000fc800078e00ff */
[----:B------:R-:W-:Y:S01]  /*0620*/  VIADD R105, R0, 0x100 ;  /* 0x0000010000697836 */ /* 0x000fe20000000000 */
[----:B------:R-:W-:-:S04]  /*0630*/  UMOV UR4, 0x400 ;  /* 0x0000040000047882 */ /* 0x000fc80000000000 */
[----:B------:R-:W-:Y:S01]  /*0640*/  ISETP.GE.AND P0, PT, R105, 0x1, PT ;  /* 0x000000016900780c */ /* 0x000fe20003f06270 */
[----:B0-----:R-:W-:Y:S01]  /*0650*/  ULEA UR12, UR12, UR4, 0x18 ;  /* 0x000000040c0c7291 */ /* 0x001fe2000f8ec03f */
[----:B-1----:R-:W-:Y:S01]  /*0660*/  LOP3.LUT R3, R9, 0x10, RZ, 0x3c, !PT ;  /* 0x0000001009037812 */ /* 0x002fe200078e3cff */
[----:B------:R-:W-:Y:S01]  /*0670*/  IMAD.MOV.U32 R77, RZ, RZ, -0x800000 ;  /* 0xff800000ff4d7424 */ /* 0x000fe200078e00ff */
[----:B------:R-:W-:Y:S02]  /*0680*/  CS2R R88, SRZ ;  /* 0x0000000000587805 */ /* 0x000fe4000001ff00 */
[----:B------:R-:W-:Y:S02]  /*0690*/  CS2R R90, SRZ ;  /* 0x00000000005a7805 */ /* 0x000fe4000001ff00 */
[----:B------:R-:W-:Y:S02]  /*06a0*/  CS2R R92, SRZ ;  /* 0x00000000005c7805 */ /* 0x000fe4000001ff00 */
[----:B------:R-:W-:-:S02]  /*06b0*/  CS2R R94, SRZ ;  /* 0x00000000005e7805 */ /* 0x000fc4000001ff00 */
[----:B------:R-:W-:Y:S02]  /*06c0*/  CS2R R96, SRZ ;  /* 0x0000000000607805 */ /* 0x000fe4000001ff00 */
[----:B------:R-:W-:Y:S02]  /*06d0*/  CS2R R98, SRZ ;  /* 0x0000000000627805 */ /* 0x000fe4000001ff00 */
[----:B------:R-:W-:Y:S02]  /*06e0*/  CS2R R100, SRZ ;  /* 0x0000000000647805 */ /* 0x000fe4000001ff00 */
[----:B------:R-:W-:Y:S01]  /*06f0*/  CS2R R102, SRZ ;  /* 0x0000000000667805 */ /* 0x000fe2000001ff00 */
[----:B--2---:R-:W-:Y:S04]  /*0700*/  STS.U8 [R9+UR12], R18 ;  /* 0x0000001209007988 */ /* 0x004fe8000800000c */
[----:B---3--:R0:W-:Y:S04]  /*0710*/  STS.U8 [R9+UR12+0x2], R19 ;  /* 0x0000021309007988 */ /* 0x0081e8000800000c */
[----:B----4-:R1:W-:Y:S01]  /*0720*/  STS.U8 [R9+UR12+0x6], R21 ;  /* 0x0000061509007988 */ /* 0x0103e2000800000c */
[----:B0-----:R-:W-:-:S03]  /*0730*/  IMAD.MOV.U32 R19, RZ, RZ, 0x3f800000 ;  /* 0x3f800000ff137424 */ /* 0x001fc600078e00ff */
[----:B-----5:R0:W-:Y:S04]  /*0740*/  STS.U8 [R9+UR12+0xa], R23 ;  /* 0x00000a1709007988 */ /* 0x0201e8000800000c */
[----:B------:R0:W-:Y:S01]  /*0750*/  STS.U8 [R9+UR12+0xe], R25 ;  /* 0x00000e1909007988 */ /* 0x0001e2000800000c */
[----:B------:R-:W-:Y:S02]  /*0760*/  IMAD.MOV.U32 R18, RZ, RZ, 0x3f800000 ;  /* 0x3f800000ff127424 */ /* 0x000fe400078e00ff */
[----:B-1----:R-:W-:Y:S01]  /*0770*/  IMAD.MOV.U32 R21, RZ, RZ, -0x800000 ;  /* 0xff800000ff157424 */ /* 0x002fe200078e00ff */
[----:B------:R0:W-:Y:S04]  /*0780*/  STS.U8 [R9+UR12+0x4], R20 ;  /* 0x0000041409007988 */ /* 0x0001e8000800000c */
[----:B------:R0:W-:Y:S04]  /*0790*/  STS.U8 [R9+UR12+0x8], R22 ;  /* 0x0000081609007988 */ /* 0x0001e8000800000c */
[----:B------:R0:W-:Y:S04]  /*07a0*/  STS.U8 [R9+UR12+0xc], R24 ;  /* 0x00000c1809007988 */ /* 0x0001e8000800000c */
[----:B------:R0:W-:Y:S04]  /*07b0*/  STS.U8 [R3+UR12], R8 ;  /* 0x0000000803007988 */ /* 0x0001e8000800000c */
[----:B------:R0:W-:Y:S04]  /*07c0*/  STS.U8 [R3+UR12+0x2], R26 ;  /* 0x0000021a03007988 */ /* 0x0001e8000800000c */
[----:B------:R0:W-:Y:S04]  /*07d0*/  STS.U8 [R3+UR12+0x4], R2 ;  /* 0x0000040203007988 */ /* 0x0001e8000800000c */
[----:B------:R0:W-:Y:S04]  /*07e0*/  STS.U8 [R3+UR12+0x6], R27 ;  /* 0x0000061b03007988 */ /* 0x0001e8000800000c */
[----:B------:R0:W-:Y:S04]  /*07f0*/  STS.U8 [R3+UR12+0xa], R10 ;  /* 0x00000a0a03007988 */ /* 0x0001e8000800000c */
[----:B------:R0:W-:Y:S04]  /*0800*/  STS.U8 [R3+UR12+0x8], R4 ;  /* 0x0000080403007988 */ /* 0x0001e8000800000c */
[----:B------:R0:W-:Y:S04]  /*0810*/  STS.U8 [R3+UR12+0xc], R6 ;  /* 0x00000c0603007988 */ /* 0x0001e8000800000c */
[----:B------:R0:W-:Y:S01]  /*0820*/  STS.U8 [R3+UR12+0xe], R12 ;  /* 0x00000e0c03007988 */ /* 0x0001e2000800000c */
[----:B------:R-:W-:Y:S05]  /*0830*/  @!P0 BRA `(.L_x_0) ;  /* 0x0000004400008947 */ /* 0x000fea0003800000 */
[C---:B0-----:R-:W-:Y:S01]  /*0840*/  LOP3.LUT R3, R104.reuse, 0x1, RZ, 0xc0, !PT ;  /* 0x0000000168037812 */ /* 0x041fe200078ec0ff */
[----:B------:R-:W0:Y:S01]  /*0850*/  LDC.64 R16, c[0x0][0x250] ;  /* 0x00009400ff107b82 */ /* 0x000e220000000a00 */
[C---:B------:R-:W-:Y:S01]  /*0860*/  LOP3.LUT R4, R104.reuse, 0x1c, RZ, 0xc0, !PT ;  /* 0x0000001c68047812 */ /* 0x040fe200078ec0ff */
[----:B------:R-:W-:Y:S01]  /*0870*/  ULDC UR4, c[0x0][0x258] ;  /* 0x0000960000047ab9 */ /* 0x000fe20000000800 */
[----:B------:R-:W-:Y:S01]  /*0880*/  LOP3.LUT R2, R104, 0x1e0, RZ, 0xc0, !PT ;  /* 0x000001e068027812 */ /* 0x000fe200078ec0ff */
[----:B------:R-:W-:Y:S01]  /*0890*/  ULDC.64 UR8, c[0x0][0x218] ;  /* 0x0000860000087ab9 */ /* 0x000fe20000000a00 */
[----:B------:R-:W-:Y:S01]  /*08a0*/  SHF.R.U32.HI R6, RZ, 0x1, R104 ;  /* 0x00000001ff067819 */ /* 0x000fe20000011668 */
[----:B------:R-:W-:Y:S01]  /*08b0*/  IMAD R5, R3, 0x2, R4 ;  /* 0x0000000203057824 */ /* 0x000fe200078e0204 */
[----:B------:R-:W-:Y:S01]  /*08c0*/  SHF.R.U32.HI R4, RZ, 0x2, R104 ;  /* 0x00000002ff047819 */ /* 0x000fe20000011668 */
[----:B------:R-:W1:Y:S01]  /*08d0*/  LDC.64 R10, c[0x0][0x220] ;  /* 0x00008800ff0a7b82 */ /* 0x000e620000000a00 */
[----:B------:R-:W-:Y:S01]  /*08e0*/  SHF.R.U32.HI R3, RZ, 0x1, R2 ;  /* 0x00000001ff037819 */ /* 0x000fe20000011602 */
[----:B------:R-:W-:Y:S01]  /*08f0*/  ULDC.64 UR6, c[0x0][0x260] ;  /* 0x0000980000067ab9 */ /* 0x000fe20000000a00 */
[----:B------:R-:W-:Y:S01]  /*0900*/  SGXT.U32 R2, R4, 0x3 ;  /* 0x000000030402781a */ /* 0x000fe20000000000 */
[----:B------:R-:W-:Y:S01]  /*0910*/  UIMAD UR6, UR13, UR6, URZ ;  /* 0x000000060d0672a4 */ /* 0x000fe2000f8e023f */
[----:B------:R-:W-:-:S02]  /*0920*/  SGXT.U32 R4, R6, 0x1 ;  /* 0x000000010604781a */ /* 0x000fc40000000000 */
[----:B------:R-:W-:Y:S02]  /*0930*/  CS2R R88, SRZ ;  /* 0x0000000000587805 */ /* 0x000fe4000001ff00 */
[----:B------:R-:W-:Y:S01]  /*0940*/  LOP3.LUT R0, R0, R3, R2, 0xfe, !PT ;  /* 0x0000000300007212 */ /* 0x000fe200078efe02 */
[----:B------:R-:W2:Y:S01]  /*0950*/  LDC R24, c[0x0][0x268] ;  /* 0x00009a00ff187b82 */ /* 0x000ea20000000800 */
[----:B------:R-:W-:Y:S02]  /*0960*/  LOP3.LUT R2, R5, R4, RZ, 0xfc, !PT ;  /* 0x0000000405027212 */ /* 0x000fe400078efcff */
[----:B------:R-:W-:Y:S02]  /*0970*/  CS2R R90, SRZ ;  /* 0x00000000005a7805 */ /* 0x000fe4000001ff00 */
[----:B------:R-:W-:Y:S02]  /*0980*/  SHF.R.U32.HI R4, RZ, 0x5, R104 ;  /* 0x00000005ff047819 */ /* 0x000fe40000011668 */
[----:B------:R-:W-:-:S02]  /*0990*/  CS2R R92, SRZ ;  /* 0x00000000005c7805 */ /* 0x000fc4000001ff00 */
[----:B------:R-:W-:Y:S02]  /*09a0*/  LOP3.LUT R3, R104, 0x1f, RZ, 0xc0, !PT ;  /* 0x0000001f68037812 */ /* 0x000fe400078ec0ff */
[----:B------:R-:W-:Y:S02]  /*09b0*/  CS2R R94, SRZ ;  /* 0x00000000005e7805 */ /* 0x000fe4000001ff00 */
[----:B------:R-:W-:Y:S01]  /*09c0*/  SGXT.U32 R4, R4, 0x4 ;  /* 0x000000040404781a */ /* 0x000fe20000000000 */
[----:B0-----:R-:W-:Y:S01]  /*09d0*/  IMAD R16, R16, UR13, RZ ;  /* 0x0000000d10107c24 */ /* 0x001fe2000f8e02ff */
[----:B------:R-:W-:Y:S01]  /*09e0*/  SHF.R.U32.HI R7, RZ, 0x5, R104 ;  /* 0x00000005ff077819 */ /* 0x000fe20000011668 */
[----:B------:R-:W-:Y:S01]  /*09f0*/  IMAD R5, R3, UR4, RZ ;  /* 0x0000000403057c24 */ /* 0x000fe2000f8e02ff */
[----:B------:R-:W-:Y:S01]  /*0a00*/  LOP3.LUT R6, R104, 0x7f, RZ, 0xc0, !PT ;  /* 0x0000007f68067812 */ /* 0x000fe200078ec0ff */
[----:B------:R-:W-:Y:S01]  /*0a10*/  IMAD R4, R4, R17, RZ ;  /* 0x0000001104047224 */ /* 0x000fe200078e02ff */
[----:B------:R-:W-:Y:S01]  /*0a20*/  R2UR UR20, R7 ;  /* 0x00000000071472ca */ /* 0x000fe200000e0000 */
[----:B------:R-:W-:Y:S01]  /*0a30*/  USHF.R.S32.HI UR4, URZ, 0x1f, UR6 ;  /* 0x0000001f3f047899 */ /* 0x000fe20008011406 */
[----:B------:R-:W-:Y:S01]  /*0a40*/  IADD3 R21, P0, P1, R5, UR8, R16 ;  /* 0x0000000805157c10 */ /* 0x000fe2000f91e010 */
[C---:B------:R-:W-:Y:S01]  /*0a50*/  IMAD R12, R17.reuse, 0x10, R4 ;  /* 0x00000010110c7824 */ /* 0x040fe200078e0204 */
[----:B------:R-:W-:Y:S01]  /*0a60*/  SHF.R.S32.HI R9, RZ, 0x1f, R5 ;  /* 0x0000001fff097819 */ /* 0x000fe20000011405 */
[----:B------:R-:W-:Y:S01]  /*0a70*/  IMAD R7, R6, UR7, RZ ;  /* 0x0000000706077c24 */ /* 0x000fe2000f8e02ff */
[----:B------:R-:W-:Y:S01]  /*0a80*/  SHF.R.S32.HI R16, RZ, 0x1f, R16 ;  /* 0x0000001fff107819 */ /* 0x000fe20000011410 */
[----:B------:R-:W-:Y:S01]  /*0a90*/  IMAD R6, R17, 0x10, R12 ;  /* 0x0000001011067824 */ /* 0x000fe200078e020c */
[----:B------:R-:W-:Y:S01]  /*0aa0*/  SHF.R.U32.HI R8, RZ, 0x7, R104 ;  /* 0x00000007ff087819 */ /* 0x000fe20000011668 */
[----:B------:R-:W-:Y:S01]  /*0ab0*/  UIADD3 UR8, UR12, 0x2000, URZ ;  /* 0x000020000c087890 */ /* 0x000fe2000fffe03f */
[----:B------:R-:W-:Y:S01]  /*0ac0*/  IADD3.X R23, R9, UR9, R16, P0, P1 ;  /* 0x0000000909177c10 */ /* 0x000fe200087e2410 */
[----:B------:R-:W-:Y:S01]  /*0ad0*/  IMAD R16, R17, 0x10, R6 ;  /* 0x0000001011107824 */ /* 0x000fe200078e0206 */
[----:B------:R-:W-:Y:S01]  /*0ae0*/  SGXT.U32 R3, R8, 0x2 ;  /* 0x000000020803781a */ /* 0x000fe20000000000 */
[----:B------:R-:W-:Y:S01]  /*0af0*/  USHF.R.U32.HI UR8, URZ, 0x4, UR8 ;  /* 0x000000043f087899 */ /* 0x000fe20008011608 */
[----:B-1----:R-:W-:Y:S01]  /*0b00*/  IADD3 R20, P2, P3, R7, UR6, R10 ;  /* 0x0000000607147c10 */ /* 0x002fe2000fb5e00a */
[----:B------:R-:W-:Y:S01]  /*0b10*/  IMAD R124, R17, 0x10, R16 ;  /* 0x00000010117c7824 */ /* 0x000fe200078e0210 */
[----:B------:R-:W-:Y:S01]  /*0b20*/  SHF.R.S32.HI R8, RZ, 0x1f, R7 ;  /* 0x0000001fff087819 */ /* 0x000fe20000011407 */
[----:B--2---:R-:W-:Y:S01]  /*0b30*/  IMAD R5, R3, R24, RZ ;  /* 0x0000001803057224 */ /* 0x004fe200078e02ff */
[----:B------:R-:W-:Y:S01]  /*0b40*/  IADD3 R9, P1, R4, R21, RZ ;  /* 0x0000001504097210 */ /* 0x000fe20007f3e0ff */
[----:B------:R-:W-:Y:S01]  /*0b50*/  USGXT.U32 UR10, UR8, 0xe ;  /* 0x0000000e080a789a */ /* 0x000fe20008000000 */
[----:B------:R-:W-:Y:S01]  /*0b60*/  IADD3.X R22, R8, UR4, R11, P2, P3 ;  /* 0x0000000408167c10 */ /* 0x000fe200097e640b */
[----:B------:R-:W-:Y:S01]  /*0b70*/  IMAD R7, R24, 0x4, R5 ;  /* 0x0000000418077824 */ /* 0x000fe200078e0205 */
[----:B------:R-:W-:Y:S01]  /*0b80*/  LEA.HI.X.SX32 R11, R4, R23, 0x1, P1 ;  /* 0x00000017040b7211 */ /* 0x000fe200008f0eff */
[----:B------:R-:W-:Y:S01]  /*0b90*/  IMAD R4, R17, 0x10, R124 ;  /* 0x0000001011047824 */ /* 0x000fe200078e027c */
[----:B------:R-:W-:Y:S01]  /*0ba0*/  IADD3 R10, P2, R12, R21, RZ ;  /* 0x000000150c0a7210 */ /* 0x000fe20007f5e0ff */
[----:B------:R-:W-:Y:S01]  /*0bb0*/  IMAD R18, R24, 0x4, R7 ;  /* 0x0000000418127824 */ /* 0x000fe200078e0207 */
[----:B------:R-:W-:Y:S01]  /*0bc0*/  IADD3 R3, P0, R5, R20, RZ ;  /* 0x0000001405037210 */ /* 0x000fe20007f1e0ff */
[----:B------:R-:W-:Y:S01]  /*0bd0*/  IMAD R8, R17, 0x10, R4 ;  /* 0x0000001011087824 */ /* 0x000fe200078e0204 */
[----:B------:R-:W-:Y:S01]  /*0be0*/  LEA.HI.X.SX32 R12, R12, R23, 0x1, P2 ;  /* 0x000000170c0c7211 */ /* 0x000fe200010f0eff */
[----:B------:R-:W-:Y:S01]  /*0bf0*/  IMAD R19, R24, 0x4, R18 ;  /* 0x0000000418137824 */ /* 0x000fe200078e0212 */
[-C--:B------:R-:W-:Y:S01]  /*0c00*/  IADD3 R14, P2, R16, R21.reuse, RZ ;  /* 0x00000015100e7210 */ /* 0x080fe20007f5e0ff */
[----:B------:R0:W-:Y:S01]  /*0c10*/  STL [R1+0x1c], R3 ;  /* 0x00001c0301007387 */ /* 0x0001e20000100800 */
[----:B------:R-:W-:Y:S01]  /*0c20*/  IADD3 R13, P1, R6, R21, RZ ;  /* 0x00000015060d7210 */ /* 0x000fe20007f3e0ff */
[----:B------:R-:W-:Y:S01]  /*0c30*/  UIADD3 UR14, UP0, UR10, 0x2, URZ ;  /* 0x000000020a0e7890 */ /* 0x000fe2000ff1e03f */
[----:B------:R-:W-:Y:S01]  /*0c40*/  LEA.HI.X.SX32 R16, R16, R23, 0x1, P2 ;  /* 0x0000001710107211 */ /* 0x000fe200010f0eff */
[----:B------:R-:W-:Y:S01]  /*0c50*/  UMOV UR4, URZ ;  /* 0x0000003f00047c82 */ /* 0x000fe20008000000 */
[-C--:B------:R-:W-:Y:S01]  /*0c60*/  IADD3 R107, P2, R4, R21.reuse, RZ ;  /* 0x00000015046b7210 */ /* 0x080fe20007f5e0ff */
[----:B------:R-:W-:Y:S01]  /*0c70*/  UIADD3.X UR15, UR4, 0x40000040, URZ, UP0, !UPT ;  /* 0x40000040040f7890 */ /* 0x000fe200087fe43f */
[----:B------:R-:W-:-:S02]  /*0c80*/  IADD3 R106, P3, R8, R21, RZ ;  /* 0x00000015086a7210 */ /* 0x000fc40007f7e0ff */
[----:B------:R-:W-:Y:S02]  /*0c90*/  CS2R R96, SRZ ;  /* 0x0000000000607805 */ /* 0x000fe4000001ff00 */
[----:B------:R-:W-:Y:S01]  /*0ca0*/  LEA.HI.X.SX32 R15, R6, R23, 0x1, P1 ;  /* 0x00000017060f7211 */ /* 0x000fe200008f0eff */
[----:B0-----:R-:W-:Y:S01]  /*0cb0*/  IMAD R3, R17, 0x10, R8 ;  /* 0x0000001011037824 */ /* 0x001fe200078e0208 */
[----:B------:R-:W-:Y:S01]  /*0cc0*/  IADD3 R125, P1, R124, R21, RZ ;  /* 0x000000157c7d7210 */ /* 0x000fe20007f3e0ff */
[----:B------:R-:W-:Y:S01]  /*0cd0*/  STL [R1+0x4], R107 ;  /* 0x0000046b01007387 */ /* 0x000fe20000100800 */
[----:B------:R-:W-:Y:S01]  /*0ce0*/  LEA.HI.X.SX32 R8, R8, R23, 0x1, P3 ;  /* 0x0000001708087211 */ /* 0x000fe200018f0eff */
[----:B------:R-:W-:Y:S01]  /*0cf0*/  IMAD R6, R24, 0x4, R19 ;  /* 0x0000000418067824 */ /* 0x000fe200078e0213 */
[----:B------:R-:W-:Y:S01]  /*0d00*/  IADD3 R105, P4, R3, R21, RZ ;  /* 0x0000001503697210 */ /* 0x000fe20007f9e0ff */
[----:B------:R-:W-:Y:S01]  /*0d10*/  STL [R1+0xc], R106 ;  /* 0x00000c6a01007387 */ /* 0x000fe20000100800 */
[----:B------:R-:W-:-:S02]  /*0d20*/  LEA.HI.X.SX32 R21, R4, R23, 0x1, P2 ;  /* 0x0000001704157211 */ /* 0x000fc400010f0eff */
[----:B------:R-:W-:Y:S02]  /*0d30*/  CS2R R98, SRZ ;  /* 0x0000000000627805 */ /* 0x000fe4000001ff00 */
[-C--:B------:R-:W-:Y:S01]  /*0d40*/  LEA.HI.X.SX32 R4, R3, R23.reuse, 0x1, P4 ;  /* 0x0000001703047211 */ /* 0x080fe200020f0eff */
[----:B------:R-:W-:Y:S01]  /*0d50*/  STL [R1+0x14], R105 ;  /* 0x0000146901007387 */ /* 0x000fe20000100800 */
[----:B------:R-:W-:Y:S01]  /*0d60*/  LEA.HI.X.SX32 R5, R5, R22, 0x1, P0 ;  /* 0x0000001605057211 */ /* 0x000fe200000f0eff */
[----:B------:R-:W-:Y:S01]  /*0d70*/  IMAD R3, R24, 0x4, R6 ;  /* 0x0000000418037824 */ /* 0x000fe200078e0206 */
[----:B------:R-:W-:Y:S01]  /*0d80*/  LEA.HI.X.SX32 R124, R124, R23, 0x1, P1 ;  /* 0x000000177c7c7211 */ /* 0x000fe200008f0eff */
[----:B------:R0:W-:Y:S01]  /*0d90*/  STL [R1], R21 ;  /* 0x0000001501007387 */ /* 0x0001e20000100800 */
[----:B------:R-:W-:Y:S02]  /*0da0*/  CS2R R100, SRZ ;  /* 0x0000000000647805 */ /* 0x000fe4000001ff00 */
[----:B------:R-:W-:Y:S01]  /*0db0*/  CS2R R102, SRZ ;  /* 0x0000000000667805 */ /* 0x000fe2000001ff00 */
[----:B------:R-:W-:Y:S01]  /*0dc0*/  UMOV UR5, URZ ;  /* 0x0000003f00057c82 */ /* 0x000fe20008000000 */
[----:B------:R1:W-:Y:S01]  /*0dd0*/  STL [R1+0x8], R8 ;  /* 0x0000080801007387 */ /* 0x0003e20000100800 */
[----:B------:R-:W-:Y:S01]  /*0de0*/  UMOV UR6, URZ ;  /* 0x0000003f00067c82 */ /* 0x000fe20008000000 */
[----:B------:R-:W-:-:S02]  /*0df0*/  UIADD3.64 UR18, UR14, 0x2, URZ ;  /* 0x000000020e127897 */ /* 0x000fc4000fffe03f */
[----:B------:R2:W-:Y:S01]  /*0e00*/  STL [R1+0x10], R4 ;  /* 0x0000100401007387 */ /* 0x0005e20000100800 */
[----:B------:R-:W-:Y:S01]  /*0e10*/  UIADD3.64 UR22, UR14, 0x4, URZ ;  /* 0x000000040e167897 */ /* 0x000fe2000fffe03f */
[----:B0-----:R-:W-:Y:S01]  /*0e20*/  IMAD.MOV.U32 R21, RZ, RZ, 0x7632 ;  /* 0x00007632ff157424 */ /* 0x001fe200078e00ff */
[----:B------:R-:W-:Y:S01]  /*0e30*/  ULDC UR21, c[0x0][0x238] ;  /* 0x00008e0000157ab9 */ /* 0x000fe20000000800 */
[----:B------:R0:W-:Y:S01]  /*0e40*/  STL [R1+0x18], R5 ;  /* 0x0000180501007387 */ /* 0x0001e20000100800 */
[-C--:B-1----:R-:W-:Y:S02]  /*0e50*/  IADD3 R8, P2, R19, R20.reuse, RZ ;  /* 0x0000001413087210 */ /* 0x082fe40007f5e0ff */
[-C--:B--2---:R-:W-:Y:S02]  /*0e60*/  IADD3 R4, P0, R7, R20.reuse, RZ ;  /* 0x0000001407047210 */ /* 0x084fe40007f1e0ff */
[----:B0-----:R-:W-:-:S03]  /*0e70*/  IADD3 R5, P1, R18, R20, RZ ;  /* 0x0000001412057210 */ /* 0x001fc60007f3e0ff */
[----:B------:R0:W-:Y:S04]  /*0e80*/  STL [R1+0x24], R4 ;  /* 0x0000240401007387 */ /* 0x0001e80000100800 */
[----:B------:R1:W-:Y:S04]  /*0e90*/  STL [R1+0x2c], R5 ;  /* 0x00002c0501007387 */ /* 0x0003e80000100800 */
[----:B------:R2:W-:Y:S01]  /*0ea0*/  STL [R1+0x34], R8 ;  /* 0x0000340801007387 */ /* 0x0005e20000100800 */
[----:B0-----:R-:W-:Y:S01]  /*0eb0*/  IMAD R4, R24, 0x4, R3 ;  /* 0x0000000418047824 */ /* 0x001fe200078e0203 */
[----:B-1----:R-:W-:-:S02]  /*0ec0*/  LEA.HI.X.SX32 R5, R7, R22, 0x1, P0 ;  /* 0x0000001607057211 */ /* 0x002fc400000f0eff */
[-C--:B------:R-:W-:Y:S01]  /*0ed0*/  LEA.HI.X.SX32 R7, R19, R22.reuse, 0x1, P2 ;  /* 0x0000001613077211 */ /* 0x080fe200010f0eff */
[----:B------:R-:W-:Y:S01]  /*0ee0*/  IMAD.MOV.U32 R19, RZ, RZ, 0x3f800000 ;  /* 0x3f800000ff137424 */ /* 0x000fe200078e00ff */
[----:B--2---:R-:W-:Y:S01]  /*0ef0*/  LEA.HI.X.SX32 R8, R18, R22, 0x1, P1 ;  /* 0x0000001612087211 */ /* 0x004fe200008f0eff */
[----:B------:R0:W-:Y:S01]  /*0f00*/  STL [R1+0x20], R5 ;  /* 0x0000200501007387 */ /* 0x0001e20000100800 */
[----:B------:R-:W-:-:S03]  /*0f10*/  IADD3 R18, P2, R4, R20, RZ ;  /* 0x0000001404127210 */ /* 0x000fc60007f5e0ff */
[----:B------:R1:W-:Y:S04]  /*0f20*/  STL [R1+0x28], R8 ;  /* 0x0000280801007387 */ /* 0x0003e80000100800 */
[----:B------:R2:W-:Y:S01]  /*0f30*/  STL [R1+0x30], R7 ;  /* 0x0000300701007387 */ /* 0x0005e20000100800 */
[----:B0-----:R-:W-:Y:S01]  /*0f40*/  IMAD R5, R24, 0x4, R4 ;  /* 0x0000000418057824 */ /* 0x001fe200078e0204 */
[----:B------:R-:W-:Y:S02]  /*0f50*/  LEA.HI.X.SX32 R4, R4, R22, 0x1, P2 ;  /* 0x0000001604047211 */ /* 0x000fe400010f0eff */
[-C--:B-1----:R-:W-:Y:S02]  /*0f60*/  IADD3 R8, P0, R6, R20.reuse, RZ ;  /* 0x0000001406087210 */ /* 0x082fe40007f1e0ff */
[----:B--2---:R-:W-:-:S03]  /*0f70*/  IADD3 R7, P1, R3, R20, RZ ;  /* 0x0000001403077210 */ /* 0x004fc60007f3e0ff */
[----:B------:R0:W-:Y:S04]  /*0f80*/  STL [R1+0x3c], R8 ;  /* 0x00003c0801007387 */ /* 0x0001e80000100800 */
[----:B------:R1:W-:Y:S04]  /*0f90*/  STL [R1+0x44], R7 ;  /* 0x0000440701007387 */ /* 0x0003e80000100800 */
[----:B------:R2:W-:Y:S01]  /*0fa0*/  STL [R1+0x4c], R18 ;  /* 0x00004c1201007387 */ /* 0x0005e20000100800 */
[----:B0-----:R-:W-:Y:S01]  /*0fb0*/  IADD3 R8, P3, R5, R20, RZ ;  /* 0x0000001405087210 */ /* 0x001fe20007f7e0ff */
[----:B------:R-:W-:Y:S01]  /*0fc0*/  IMAD.MOV.U32 R20, RZ, RZ, -0x800000 ;  /* 0xff800000ff147424 */ /* 0x000fe200078e00ff */
[----:B-1----:R-:W-:-:S03]  /*0fd0*/  LEA.HI.X.SX32 R7, R6, R22, 0x1, P0 ;  /* 0x0000001606077211 */ /* 0x002fc600000f0eff */
[----:B------:R0:W-:Y:S01]  /*0fe0*/  STL [R1+0x54], R8 ;  /* 0x0000540801007387 */ /* 0x0001e20000100800 */
[-C--:B------:R-:W-:Y:S02]  /*0ff0*/  LEA.HI.X.SX32 R6, R3, R22.reuse, 0x1, P1 ;  /* 0x0000001603067211 */ /* 0x080fe400008f0eff */
[----:B------:R-:W-:Y:S01]  /*1000*/  LEA.HI.X.SX32 R3, R5, R22, 0x1, P3 ;  /* 0x0000001605037211 */ /* 0x000fe200018f0eff */
[----:B------:R-:W-:Y:S01]  /*1010*/  STL [R1+0x38], R7 ;  /* 0x0000380701007387 */ /* 0x000fe20000100800 */
[----:B------:R-:W-:Y:S01]  /*1020*/  SHF.R.S32.HI R5, RZ, 0x7, R104 ;  /* 0x00000007ff057819 */ /* 0x000fe20000011468 */
[----:B--2---:R-:W-:Y:S01]  /*1030*/  IMAD.MOV.U32 R18, RZ, RZ, 0x3f800000 ;  /* 0x3f800000ff127424 */ /* 0x004fe200078e00ff */
[C---:B------:R-:W-:Y:S01]  /*1040*/  LOP3.LUT P0, RZ, R104.reuse, 0x2, RZ, 0xc0, !PT ;  /* 0x0000000268ff7812 */ /* 0x040fe2000780c0ff */
[----:B------:R1:W-:Y:S01]  /*1050*/  STL [R1+0x40], R6 ;  /* 0x0000400601007387 */ /* 0x0003e20000100800 */
[----:B------:R-:W-:Y:S01]  /*1060*/  SGXT R5, R5, 0x1 ;  /* 0x000000010505781a */ /* 0x000fe20000000200 */
[----:B0-----:R-:W-:Y:S01]  /*1070*/  IMAD.MOV.U32 R8, RZ, RZ, -0x800000 ;  /* 0xff800000ff087424 */ /* 0x001fe200078e00ff */
[C---:B------:R-:W-:Y:S01]  /*1080*/  LOP3.LUT P1, RZ, R104.reuse, 0x1, RZ, 0xc0, !PT ;  /* 0x0000000168ff7812 */ /* 0x040fe2000782c0ff */
[----:B------:R0:W-:Y:S04]  /*1090*/  STL [R1+0x48], R4 ;  /* 0x0000480401007387 */ /* 0x0001e80000100800 */
[----:B------:R2:W-:Y:S01]  /*10a0*/  STL [R1+0x50], R3 ;  /* 0x0000500301007387 */ /* 0x0005e20000100800 */
[----:B-1----:R-:W-:Y:S01]  /*10b0*/  IMAD.MOV.U32 R6, RZ, RZ, 0x5410 ;  /* 0x00005410ff067424 */ /* 0x002fe200078e00ff */
[----:B0-----:R-:W-:-:S04]  /*10c0*/  LOP3.LUT R4, R104, 0x180, RZ, 0xc0, !PT ;  /* 0x0000018068047812 */ /* 0x001fc800078ec0ff */
[----:B------:R-:W-:Y:S02]  /*10d0*/  SEL R6, R6, 0x1054, !P0 ;  /* 0x0000105406067807 */ /* 0x000fe40004000000 */
[----:B------:R-:W-:Y:S01]  /*10e0*/  SHF.R.U32.HI R7, RZ, 0x3, R4 ;  /* 0x00000003ff077819 */ /* 0x000fe20000011604 */
[----:B--2---:R-:W-:Y:S01]  /*10f0*/  IMAD.MOV.U32 R3, RZ, RZ, RZ ;  /* 0x000000ffff037224 */ /* 0x004fe200078e00ff */
[----:B------:R-:W-:Y:S02]  /*1100*/  LOP3.LUT R4, R5, 0x90, RZ, 0xc0, !PT ;  /* 0x0000009005047812 */ /* 0x000fe400078ec0ff */
[--C-:B------:R-:W-:Y:S02]  /*1110*/  LOP3.LUT R7, R7, 0x1ff, R104.reuse, 0x78, !PT ;  /* 0x000001ff07077812 */ /* 0x100fe400078e7868 */
[----:B------:R-:W-:Y:S02]  /*1120*/  SEL R5, R21, 0x3276, !P0 ;  /* 0x0000327615057807 */ /* 0x000fe40004000000 */
[----:B------:R-:W-:-:S02]  /*1130*/  LOP3.LUT R4, R4, 0x17f, R104, 0x78, !PT ;  /* 0x0000017f04047812 */ /* 0x000fc400078e7868 */
[----:B------:R-:W-:-:S07]  /*1140*/  LOP3.LUT R21, R7, 0x40, RZ, 0x3c, !PT ;  /* 0x0000004007157812 */ /* 0x000fce00078e3cff */
.L_x_1:
[----:B------:R-:W2:Y:S04]  /*1150*/  LDL R109, [R1+0x4] ;  /* 0x00000400016d7983 */ /* 0x000ea80000100800 */
[----:B------:R-:W3:Y:S04]  /*1160*/  LDL R108, [R1+0xc] ;  /* 0x00000c00016c7983 */ /* 0x000ee80000100800 */
[----:B------:R-:W4:Y:S04]  /*1170*/  LDL R107, [R1+0x14] ;  /* 0x00001400016b7983 */ /* 0x000f280000100800 */
[----:B------:R-:W5:Y:S04]  /*1180*/  LDL R106, [R1] ;  /* 0x00000000016a7983 */ /* 0x000f680000100800 */
[----:B------:R-:W5:Y:S04]  /*1190*/  LDL R105, [R1+0x8] ;  /* 0x0000080001697983 */ /* 0x000f680000100800 */
[----:B------:R-:W5:Y:S01]  /*11a0*/  LDL R104, [R1+0x10] ;  /* 0x0000100001687983 */ /* 0x000f620000100800 */
[----:B------:R-:W-:-:S02]  /*11b0*/  SHF.R.S32.HI R37, RZ, 0x1f, R3 ;  /* 0x0000001fff257819 */ /* 0x000fc40000011403 */
[C---:B------:R-:W-:Y:S01]  /*11c0*/  IADD3 R32, P0, R3.reuse, R9, RZ ;  /* 0x0000000903207210 */ /* 0x040fe20007f1e0ff */
[----:B------:R-:W-:Y:S01]  /*11d0*/  STL [R1+0x60], R18 ;  /* 0x0000601201007387 */ /* 0x000fe20000100800 */
[----:B------:R-:W-:-:S03]  /*11e0*/  IADD3 R34, P1, R3, R10, RZ ;  /* 0x0000000a03227210 */ /* 0x000fc60007f3e0ff */
[----:B------:R-:W-:Y:S01]  /*11f0*/  IMAD.X R33, R37, 0x1, R11, P0 ;  /* 0x0000000125217824 */ /* 0x000fe200000e060b */
[----:B------:R-:W-:Y:S01]  /*1200*/  IADD3 R26, P0, R3, R13, RZ ;  /* 0x0000000d031a7210 */ /* 0x000fe20007f1e0ff */
[C---:B------:R-:W-:Y:S01]  /*1210*/  IMAD.X R35, R37.reuse, 0x1, R12, P1 ;  /* 0x0000000125237824 */ /* 0x040fe200008e060c */
[----:B------:R0:W-:Y:S04]  /*1220*/  STL [R1+0x5c], R19 ;  /* 0x00005c1301007387 */ /* 0x0001e80000100800 */
[----:B------:R4:W5:Y:S01]  /*1230*/  LDG.E.U8 R21, desc[UR16][R32.64] ;  /* 0x0000001020157981 */ /* 0x000962000c1e1100 */
[----:B------:R-:W-:Y:S01]  /*1240*/  IMAD.X R27, R37, 0x1, R15, P0 ;  /* 0x00000001251b7824 */ /* 0x000fe200000e060f */
[C---:B------:R-:W-:Y:S02]  /*1250*/  IADD3 R22, P1, R3.reuse, R14, RZ ;  /* 0x0000000e03167210 */ /* 0x040fe40007f3e0ff */
[----:B------:R-:W-:Y:S01]  /*1260*/  IADD3 R24, P0, R3, R125, RZ ;  /* 0x0000007d03187210 */ /* 0x000fe20007f1e0ff */
[----:B------:R-:W5:Y:S02]  /*1270*/  LDG.E.U8 R35, desc[UR16][R34.64] ;  /* 0x0000001022237981 */ /* 0x000f64000c1e1100 */
[----:B------:R-:W-:-:S02]  /*1280*/  IMAD.X R23, R37, 0x1, R16, P1 ;  /* 0x0000000125177824 */ /* 0x000fc400008e0610 */
[----:B------:R-:W-:Y:S01]  /*1290*/  IMAD.X R25, R37, 0x1, R124, P0 ;  /* 0x0000000125197824 */ /* 0x000fe200000e067c */
[----:B------:R1:W5:Y:S04]  /*12a0*/  LDG.E.U8 R27, desc[UR16][R26.64] ;  /* 0x000000101a1b7981 */ /* 0x000368000c1e1100 */
[----:B------:R-:W5:Y:S04]  /*12b0*/  LDG.E.U8 R23, desc[UR16][R22.64] ;  /* 0x0000001016177981 */ /* 0x000f68000c1e1100 */
[----:B------:R1:W-:Y:S04]  /*12c0*/  STL [R1+0x58], R17 ;  /* 0x0000581101007387 */ /* 0x0003e80000100800 */
[----:B0-----:R-:W5:Y:S04]  /*12d0*/  LDL R19, [R1+0x18] ;  /* 0x0000180001137983 */ /* 0x001f680000100800 */
[----:B------:R-:W5:Y:S04]  /*12e0*/  LDL R18, [R1+0x24] ;  /* 0x0000240001127983 */ /* 0x000f680000100800 */
[----:B-1----:R-:W5:Y:S01]  /*12f0*/  LDL R17, [R1+0x20] ;  /* 0x0000200001117983 */ /* 0x002f620000100800 */
[----:B--2---:R-:W-:-:S02]  /*1300*/  IADD3 R28, P1, R3, R109, RZ ;  /* 0x0000006d031c7210 */ /* 0x004fc40007f3e0ff */
[C---:B---3--:R-:W-:Y:S02]  /*1310*/  IADD3 R30, P2, R3.reuse, R108, RZ ;  /* 0x0000006c031e7210 */ /* 0x048fe40007f5e0ff */
[----:B----4-:R-:W-:Y:S01]  /*1320*/  IADD3 R32, P0, R3, R107, RZ ;  /* 0x0000006b03207210 */ /* 0x010fe20007f1e0ff */
[C---:B-----5:R-:W-:Y:S02]  /*1330*/  IMAD.X R29, R37.reuse, 0x1, R106, P1 ;  /* 0x00000001251d7824 */ /* 0x060fe400008e066a */
[----:B------:R-:W-:-:S03]  /*1340*/  IMAD.X R31, R37, 0x1, R105, P2 ;  /* 0x00000001251f7824 */ /* 0x000fc600010e0669 */
[----:B------:R0:W2:Y:S01]  /*1350*/  LDG.E.U8 R109, desc[UR16][R28.64] ;  /* 0x000000101c6d7981 */ /* 0x0000a2000c1e1100 */
[----:B------:R-:W-:-:S03]  /*1360*/  IMAD.X R33, R37, 0x1, R104, P0 ;  /* 0x0000000125217824 */ /* 0x000fc600000e0668 */
[----:B------:R1:W3:Y:S04]  /*1370*/  LDG.E.U8 R105, desc[UR16][R24.64] ;  /* 0x0000001018697981 */ /* 0x0002e8000c1e1100 */
[----:B------:R-:W4:Y:S04]  /*1380*/  LDG.E.U8 R113, desc[UR16][R30.64] ;  /* 0x000000101e717981 */ /* 0x000f28000c1e1100 */
[----:B------:R-:W5:Y:S01]  /*1390*/  LDG.E.U8 R115, desc[UR16][R32.64] ;  /* 0x0000001020737981 */ /* 0x000f62000c1e1100 */
[----:B------:R-:W0:Y:S01]  /*13a0*/  S2R R104, SR_TID.X ;  /* 0x0000000000687919 */ /* 0x000e220000002100 */
[----:B------:R-:W-:Y:S01]  /*13b0*/  LOP3.LUT R106, R0, 0x8, RZ, 0xfc, !PT ;  /* 0x00000008006a7812 */ /* 0x000fe200078efcff */
[----:B------:R-:W-:Y:S01]  /*13c0*/  BAR.SYNC.DEFER_BLOCKING 0x0 ;  /* 0x0000000000007b1d */ /* 0x000fe20000010000 */
[----:B0-----:R-:W-:-:S05]  /*13d0*/  IMAD.SHL.U32 R26, R104, 0x2, RZ ;  /* 0x00000002681a7824 */ /* 0x001fca00078e00ff */
[----:B------:R-:W5:Y:S01]  /*13e0*/  LDL R104, [R1+0x1c] ;  /* 0x00001c0001687983 */ /* 0x000f620000100800 */
[----:B------:R-:W-:-:S04]  /*13f0*/  LOP3.LUT R26, R26, 0x6, RZ, 0xc0, !PT ;  /* 0x000000061a1a7812 */ /* 0x000fc800078ec0ff */
[----:B------:R-:W-:-:S04]  /*1400*/  IADD3 R107, P0, R26, UR5, RZ ;  /* 0x000000051a6b7c10 */ /* 0x000fc8000ff1e0ff */
[C---:B------:R-:W-:Y:S02]  /*1410*/  LOP3.LUT R39, R107.reuse, 0x70, RZ, 0xfc, !PT ;  /* 0x000000706b277812 */ /* 0x040fe400078efcff */
[----:B------:R-:W-:Y:S01]  /*1420*/  LOP3.LUT R37, R107, 0x71, RZ, 0xfc, !PT ;  /* 0x000000716b257812 */ /* 0x000fe200078efcff */
[----:B------:R-:W-:Y:S01]  /*1430*/  IMAD.X R111, RZ, RZ, UR6, P0 ;  /* 0x00000006ff6f7e24 */ /* 0x000fe200080e06ff */
[-C--:B------:R-:W-:Y:S02]  /*1440*/  ISETP.GT.U32.AND P1, PT, R39, R106.reuse, PT ;  /* 0x0000006a2700720c */ /* 0x080fe40003f24070 */
[----:B------:R-:W-:Y:S02]  /*1450*/  ISETP.GT.U32.AND P0, PT, R37, R106, PT ;  /* 0x0000006a2500720c */ /* 0x000fe40003f04070 */
[C---:B------:R-:W-:Y:S02]  /*1460*/  ISETP.GT.U32.AND.EX P1, PT, R111.reuse, RZ, PT, P1 ;  /* 0x000000ff6f00720c */ /* 0x040fe40003f24110 */
[----:B------:R-:W-:-:S02]  /*1470*/  ISETP.GT.U32.AND.EX P0, PT, R111, RZ, PT, P0 ;  /* 0x000000ff6f00720c */ /* 0x000fc40003f04100 */
[-C--:B------:R-:W-:Y:S02]  /*1480*/  ISETP.GT.U32.AND P3, PT, R39, R0.reuse, PT ;  /* 0x000000002700720c */ /* 0x080fe40003f64070 */
[----:B------:R-:W-:Y:S02]  /*1490*/  LOP3.LUT R29, R107, 0x79, RZ, 0xfc, !PT ;  /* 0x000000796b1d7812 */ /* 0x000fe400078efcff */
[----:B-1----:R-:W-:Y:S02]  /*14a0*/  SEL R25, RZ, 0x1fffe, !P1 ;  /* 0x0001fffeff197807 */ /* 0x002fe40004800000 */
[----:B------:R-:W-:Y:S02]  /*14b0*/  SEL R22, RZ, 0x1, !P0 ;  /* 0x00000001ff167807 */ /* 0x000fe40004000000 */
[-C--:B------:R-:W-:Y:S02]  /*14c0*/  ISETP.GT.U32.AND P1, PT, R37, R0.reuse, PT ;  /* 0x000000002500720c */ /* 0x080fe40003f24070 */
[----:B------:R-:W-:-:S02]  /*14d0*/  ISETP.GT.U32.AND P0, PT, R29, R0, PT ;  /* 0x000000001d00720c */ /* 0x000fc40003f04070 */
[-C--:B------:R-:W-:Y:S02]  /*14e0*/  ISETP.GT.U32.AND P2, PT, R29, R106.reuse, PT ;  /* 0x0000006a1d00720c */ /* 0x080fe40003f44070 */
[----:B------:R-:W-:Y:S02]  /*14f0*/  ISETP.GT.U32.AND.EX P3, PT, R111, RZ, PT, P3 ;  /* 0x000000ff6f00720c */ /* 0x000fe40003f64130 */
[----:B------:R-:W-:Y:S01]  /*1500*/  LOP3.LUT R29, R107, 0x78, RZ, 0xfc, !PT ;  /* 0x000000786b1d7812 */ /* 0x000fe200078efcff */
[----:B------:R-:W-:Y:S01]  /*1510*/  IMAD.IADD R22, R22, 0x1, R25 ;  /* 0x0000000116167824 */ /* 0x000fe200078e0219 */
[----:B------:R-:W-:Y:S02]  /*1520*/  ISETP.GT.U32.AND.EX P1, PT, R111, RZ, PT, P1 ;  /* 0x000000ff6f00720c */ /* 0x000fe40003f24110 */
[----:B------:R-:W-:Y:S02]  /*1530*/  SEL R25, RZ, 0x7fff8, !P3 ;  /* 0x0007fff8ff197807 */ /* 0x000fe40005800000 */
[----:B------:R-:W-:-:S02]  /*1540*/  ISETP.GT.U32.AND P3, PT, R29, R106, PT ;  /* 0x0000006a1d00720c */ /* 0x000fc40003f64070 */
[----:B------:R-:W-:Y:S02]  /*1550*/  SEL R110, RZ, 0x4, !P1 ;  /* 0x00000004ff6e7807 */ /* 0x000fe40004800000 */
[----:B------:R-:W-:Y:S02]  /*1560*/  LOP3.LUT R22, R22, 0x3, RZ, 0xc0, !PT ;  /* 0x0000000316167812 */ /* 0x000fe400078ec0ff */
[C---:B------:R-:W-:Y:S02]  /*1570*/  ISETP.GT.U32.AND.EX P2, PT, R111.reuse, RZ, PT, P2 ;  /* 0x000000ff6f00720c */ /* 0x040fe40003f44120 */
[----:B------:R-:W-:Y:S01]  /*1580*/  ISETP.GT.U32.AND.EX P3, PT, R111, RZ, PT, P3 ;  /* 0x000000ff6f00720c */ /* 0x000fe20003f64130 */
[----:B------:R0:W-:Y:S01]  /*1590*/  STS.U8 [R4+UR12+0x2000], R21 ;  /* 0x0020001504007988 */ /* 0x0001e2000800000c */
[----:B------:R-:W-:Y:S02]  /*15a0*/  IADD3 R110, R22, R25, R110 ;  /* 0x00000019166e7210 */ /* 0x000fe40007ffe06e */
[----:B------:R-:W-:-:S02]  /*15b0*/  SEL R22, RZ, 0x1, !P2 ;  /* 0x00000001ff167807 */ /* 0x000fc40005000000 */
[----:B------:R-:W-:Y:S02]  /*15c0*/  ISETP.GT.U32.AND P1, PT, R29, R0, PT ;  /* 0x000000001d00720c */ /* 0x000fe40003f24070 */
[----:B0-----:R-:W-:Y:S02]  /*15d0*/  SEL R21, RZ, 0x1fffe, !P3 ;  /* 0x0001fffeff157807 */ /* 0x001fe40005800000 */
[----:B------:R-:W-:-:S03]  /*15e0*/  ISETP.GT.U32.AND.EX P0, PT, R111, RZ, PT, P0 ;  /* 0x000000ff6f00720c */ /* 0x000fc60003f04100 */
[----:B------:R-:W-:Y:S01]  /*15f0*/  IMAD.IADD R21, R22, 0x1, R21 ;  /* 0x0000000116157824 */ /* 0x000fe200078e0215 */
[----:B------:R-:W-:-:S04]  /*1600*/  ISETP.GT.U32.AND.EX P1, PT, R111, RZ, PT, P1 ;  /* 0x000000ff6f00720c */ /* 0x000fc80003f24110 */
[----:B------:R-:W-:Y:S02]  /*1610*/  LOP3.LUT R108, R21, 0x3, RZ, 0xc0, !PT ;  /* 0x00000003156c7812 */ /* 0x000fe400078ec0ff */
[----:B------:R-:W-:Y:S02]  /*1620*/  SEL R21, RZ, 0x4, !P0 ;  /* 0x00000004ff157807 */ /* 0x000fe40004000000 */
[----:B------:R-:W-:-:S04]  /*1630*/  SEL R22, RZ, 0x7fff8, !P1 ;  /* 0x0007fff8ff167807 */ /* 0x000fc80004800000 */
[----:B------:R-:W-:Y:S02]  /*1640*/  IADD3 R108, R108, R22, R21 ;  /* 0x000000166c6c7210 */ /* 0x000fe40007ffe015 */
[----:B------:R-:W-:-:S04]  /*1650*/  LOP3.LUT R21, R107, 0x60, RZ, 0xfc, !PT ;  /* 0x000000606b157812 */ /* 0x000fc800078efcff */
[C---:B------:R-:W-:Y:S02]  /*1660*/  ISETP.GT.U32.AND P1, PT, R21.reuse, R0, PT ;  /* 0x000000001500720c */ /* 0x040fe40003f24070 */
[----:B------:R-:W-:Y:S02]  /*1670*/  ISETP.GT.U32.AND P4, PT, R21, R106, PT ;  /* 0x0000006a1500720c */ /* 0x000fe40003f84070 */
[----:B------:R-:W-:-:S04]  /*1680*/  LOP3.LUT R21, R107, 0x61, RZ, 0xfc, !PT ;  /* 0x000000616b157812 */ /* 0x000fc800078efcff */
[----:B------:R-:W-:Y:S02]  /*1690*/  ISETP.GT.U32.AND P3, PT, R21, R106, PT ;  /* 0x0000006a1500720c */ /* 0x000fe40003f64070 */
[C---:B------:R-:W-:Y:S02]  /*16a0*/  ISETP.GT.U32.AND.EX P4, PT, R111.reuse, RZ, PT, P4 ;  /* 0x000000ff6f00720c */ /* 0x040fe40003f84140 */
[----:B------:R-:W-:Y:S02]  /*16b0*/  ISETP.GT.U32.AND.EX P3, PT, R111, RZ, PT, P3 ;  /* 0x000000ff6f00720c */ /* 0x000fe40003f64130 */
[----:B------:R-:W-:Y:S02]  /*16c0*/  ISETP.GT.U32.AND P0, PT, R21, R0, PT ;  /* 0x000000001500720c */ /* 0x000fe40003f04070 */
[----:B------:R-:W-:Y:S02]  /*16d0*/  SEL R21, RZ, 0x1fffe, !P4 ;  /* 0x0001fffeff157807 */ /* 0x000fe40006000000 */
[----:B------:R-:W-:Y:S01]  /*16e0*/  SEL R22, RZ, 0x1, !P3 ;  /* 0x00000001ff167807 */ /* 0x000fe20005800000 */
[----:B------:R-:W-:Y:S01]  /*16f0*/  STS.U8 [R4+UR12+0x2200], R35 ;  /* 0x0022002304007988 */ /* 0x000fe2000800000c */
[----:B------:R-:W-:-:S03]  /*1700*/  ISETP.GT.U32.AND.EX P1, PT, R111, RZ, PT, P1 ;  /* 0x000000ff6f00720c */ /* 0x000fc60003f24110 */
[----:B------:R-:W-:Y:S01]  /*1710*/  IMAD.IADD R21, R22, 0x1, R21 ;  /* 0x0000000116157824 */ /* 0x000fe200078e0215 */
[----:B------:R-:W-:Y:S01]  /*1720*/  STS.U8 [R4+UR12+0x2400], R27 ;  /* 0x0024001b04007988 */ /* 0x000fe2000800000c */
[----:B------:R-:W-:-:S03]  /*1730*/  ISETP.GT.U32.AND.EX P0, PT, R111, RZ, PT, P0 ;  /* 0x000000ff6f00720c */ /* 0x000fc60003f04100 */
[----:B------:R-:W-:Y:S01]  /*1740*/  STS.U8 [R4+UR12+0x2600], R23 ;  /* 0x0026001704007988 */ /* 0x000fe2000800000c */
[----:B------:R-:W-:Y:S01]  /*1750*/  SEL R22, RZ, 0x4, !P0 ;  /* 0x00000004ff167807 */ /* 0x000fe20004000000 */
[----:B------:R-:W-:-:S04]  /*1760*/  USHF.L.U32 UR8, UR20, 0x5, URZ ;  /* 0x0000000514087899 */ /* 0x000fc8000800063f */
[----:B------:R-:W-:-:S04]  /*1770*/  ULOP3.LUT UR8, UR8, 0x180, URZ, 0xc0, !UPT ;  /* 0x0000018008087892 */ /* 0x000fc8000f8ec03f */
[----:B------:R-:W-:-:S04]  /*1780*/  ULEA.HI UR8, UR12, UR8, URZ, 0x1c ;  /* 0x000000080c087291 */ /* 0x000fc8000f8fe03f */
[----:B------:R-:W-:Y:S01]  /*1790*/  ULOP3.LUT UR8, UR8, 0x3fff, URZ, 0xc0, !UPT ;  /* 0x00003fff08087892 */ /* 0x000fe2000f8ec03f */
[----:B------:R-:W-:Y:S01]  /*17a0*/  UMOV UR11, 0xc0000010 ;  /* 0xc0000010000b7882 */ /* 0x000fe20000000000 */
[----:B------:R-:W-:Y:S01]  /*17b0*/  UMOV UR9, 0xc0000010 ;  /* 0xc000001000097882 */ /* 0x000fe20000000000 */
[----:B--2---:R0:W-:Y:S04]  /*17c0*/  STS.U8 [R4+UR12+0x2a00], R109 ;  /* 0x002a006d04007988 */ /* 0x0041e8000800000c */
[----:B---3--:R-:W-:Y:S04]  /*17d0*/  STS.U8 [R4+UR12+0x2800], R105 ;  /* 0x0028006904007988 */ /* 0x008fe8000800000c */
[----:B----4-:R1:W-:Y:S04]  /*17e0*/  STS.U8 [R4+UR12+0x2c00], R113 ;  /* 0x002c007104007988 */ /* 0x0103e8000800000c */
[----:B-----5:R2:W-:Y:S01]  /*17f0*/  STS.U8 [R4+UR12+0x2e00], R115 ;  /* 0x002e007304007988 */ /* 0x0205e2000800000c */
[----:B0-----:R-:W-:Y:S01]  /*1800*/  LOP3.LUT R109, R21, 0x3, RZ, 0xc0, !PT ;  /* 0x00000003156d7812 */ /* 0x001fe200078ec0ff */
[----:B------:R0:W-:Y:S06]  /*1810*/  MEMBAR.ALL.CTA ;  /* 0x0000000000007992 */ /* 0x0001ec0000008000 */
[----:B0-----:R-:W0:Y:S01]  /*1820*/  FENCE.VIEW.ASYNC.S ;  /* 0x00000000000073c6 */ /* 0x001e220000000000 */
[----:B------:R-:W-:-:S04]  /*1830*/  SEL R21, RZ, 0x7fff8, !P1 ;  /* 0x0007fff8ff157807 */ /* 0x000fc80004800000 */
[----:B------:R-:W-:Y:S02]  /*1840*/  IADD3 R109, R109, R21, R22 ;  /* 0x000000156d6d7210 */ /* 0x000fe40007ffe016 */
[----:B------:R-:W-:Y:S01]  /*1850*/  LOP3.LUT R21, R107, 0x69, RZ, 0xfc, !PT ;  /* 0x000000696b157812 */ /* 0x000fe200078efcff */
[----:B0-----:R-:W-:Y:S03]  /*1860*/  BAR.SYNC.DEFER_BLOCKING 0x0 ;  /* 0x0000000000007b1d */ /* 0x001fe60000010000 */
        /* <DEDUP_REMOVED lines=8> */
[----:B------:R-:W-:-:S02]  /*18f0*/  SEL R22, RZ, 0x1fffe, !P4 ;  /* 0x0001fffeff167807 */ /* 0x000fc40006000000 */
[C---:B------:R-:W-:Y:S02]  /*1900*/  ISETP.GT.U32.AND.EX P1, PT, R111.reuse, RZ, PT, P1 ;  /* 0x000000ff6f00720c */ /* 0x040fe40003f24110 */
[----:B------:R-:W-:Y:S01]  /*1910*/  ISETP.GT.U32.AND.EX P0, PT, R111, RZ, PT, P0 ;  /* 0x000000ff6f00720c */ /* 0x000fe20003f04100 */
[----:B------:R-:W-:Y:S01]  /*1920*/  IMAD.IADD R21, R21, 0x1, R22 ;  /* 0x0000000115157824 */ /* 0x000fe200078e0216 */
[----:B------:R-:W-:Y:S02]  /*1930*/  SEL R22, RZ, 0x4, !P1 ;  /* 0x00000004ff167807 */ /* 0x000fe40004800000 */
[----:B------:R-:W-:Y:S02]  /*1940*/  SEL R23, RZ, 0x7fff8, !P0 ;  /* 0x0007fff8ff177807 */ /* 0x000fe40004000000 */
[----:B------:R-:W-:-:S04]  /*1950*/  LOP3.LUT R21, R21, 0x3, RZ, 0xc0, !PT ;  /* 0x0000000315157812 */ /* 0x000fc800078ec0ff */
[----:B------:R-:W-:Y:S02]  /*1960*/  IADD3 R21, R21, R23, R22 ;  /* 0x0000001715157210 */ /* 0x000fe40007ffe016 */
[----:B------:R-:W-:-:S04]  /*1970*/  IADD3 R22, P4, R107, 0x9, RZ ;  /* 0x000000096b167810 */ /* 0x000fc80007f9e0ff */
[C---:B------:R-:W-:Y:S02]  /*1980*/  ISETP.GT.U32.AND P5, PT, R22.reuse, R0, PT ;  /* 0x000000001600720c */ /* 0x040fe40003fa4070 */
[----:B------:R-:W-:Y:S02]  /*1990*/  ISETP.GT.U32.AND P0, PT, R22, R106, PT ;  /* 0x0000006a1600720c */ /* 0x000fe40003f04070 */
[----:B------:R-:W-:Y:S01]  /*19a0*/  IADD3 R22, P1, R107, 0x8, RZ ;  /* 0x000000086b167810 */ /* 0x000fe20007f3e0ff */
[----:B------:R-:W-:-:S03]  /*19b0*/  WARPGROUP.ARRIVE ;  /* 0x00000000000079c5 */ /* 0x000fc60000000000 */
[----:B------:R-:W-:Y:S01]  /*19c0*/  ISETP.GT.U32.AND P3, PT, R22, R0, PT ;  /* 0x000000001600720c */ /* 0x000fe20003f64070 */
[--C-:B------:R-:W-:Y:S01]  /*19d0*/  IMAD.X R22, RZ, RZ, R111.reuse, P1 ;  /* 0x000000ffff167224 */ /* 0x100fe200008e066f */
[----:B------:R-:W-:Y:S01]  /*19e0*/  IADD3 R114, P1, R107, 0x10, RZ ;  /* 0x000000106b727810 */ /* 0x000fe20007f3e0ff */
[----:B------:R-:W-:Y:S01]  /*19f0*/  QGMMA.64x128x32.F32.E4M3.E4M3 R24, gdesc[UR8], RZ, !UPT, gsb0 ;  /* 0x01e00000081879f3 */ /* 0x000fe2000c0008ff */
[----:B------:R-:W-:Y:S02]  /*1a00*/  USHF.R.S32.HI UR8, URZ, 0x1f, UR4 ;  /* 0x0000001f3f087899 */ /* 0x000fe40008011404 */
[----:B------:R-:W-:Y:S01]  /*1a10*/  ISETP.GT.U32.AND.EX P3, PT, R22, RZ, PT, P3 ;  /* 0x000000ff1600720c */ /* 0x000fe20003f64130 */
[----:B-1----:R-:W-:Y:S01]  /*1a20*/  IMAD.X R113, RZ, RZ, R111, P1 ;  /* 0x000000ffff717224 */ /* 0x002fe200008e066f */
[----:B------:R-:W-:-:S04]  /*1a30*/  IADD3 R22, P1, R104, UR4, RZ ;  /* 0x0000000468167c10 */ /* 0x000fc8000ff3e0ff */
[----:B------:R-:W-:Y:S02]  /*1a40*/  IADD3.X R23, R19, UR8, RZ, P1, !PT ;  /* 0x0000000813177c10 */ /* 0x000fe40008ffe4ff */
[----:B------:R-:W-:Y:S01]  /*1a50*/  IADD3 R104, P1, R18, UR4, RZ ;  /* 0x0000000412687c10 */ /* 0x000fe2000ff3e0ff */
[----:B------:R-:W-:Y:S01]  /*1a60*/  IMAD.X R112, RZ, RZ, R111, P4 ;  /* 0x000000ffff707224 */ /* 0x000fe200020e066f */
[----:B------:R-:W3:Y:S02]  /*1a70*/  LDL R18, [R1+0x2c] ;  /* 0x00002c0001127983 */ /* 0x000ee40000100800 */
[----:B------:R-:W-:Y:S02]  /*1a80*/  IADD3.X R105, R17, UR8, RZ, P1, !PT ;  /* 0x0000000811697c10 */ /* 0x000fe40008ffe4ff */
[----:B------:R-:W4:Y:S01]  /*1a90*/  LDL R17, [R1+0x28] ;  /* 0x0000280001117983 */ /* 0x000f220000100800 */
[C---:B------:R-:W-:Y:S02]  /*1aa0*/  ISETP.GE.U32.AND P4, PT, R107.reuse, R0, PT ;  /* 0x000000006b00720c */ /* 0x040fe40003f86070 */
[----:B------:R-:W-:Y:S01]  /*1ab0*/  ISETP.GT.U32.AND P1, PT, R107, R106, PT ;  /* 0x0000006a6b00720c */ /* 0x000fe20003f24070 */
[----:B------:R-:W5:Y:S01]  /*1ac0*/  LDL R19, [R1+0x38] ;  /* 0x0000380001137983 */ /* 0x000f620000100800 */
[----:B------:R-:W-:-:S02]  /*1ad0*/  ISETP.GE.U32.AND.EX P4, PT, R111, RZ, PT, P4 ;  /* 0x000000ff6f00720c */ /* 0x000fc40003f86140 */
[----:B------:R-:W-:Y:S01]  /*1ae0*/  ISETP.GT.U32.AND.EX P1, PT, R111, RZ, PT, P1 ;  /* 0x000000ff6f00720c */ /* 0x000fe20003f24110 */
[----:B------:R-:W-:Y:S01]  /*1af0*/  IMAD.SHL.U32 R21, R21, 0x100, RZ ;  /* 0x0000010015157824 */ /* 0x000fe200078e00ff */
[C---:B------:R-:W-:Y:S01]  /*1b00*/  ISETP.GT.U32.AND.EX P5, PT, R112.reuse, RZ, PT, P5 ;  /* 0x000000ff7000720c */ /* 0x040fe20003fa4150 */
[----:B------:R-:W5:Y:S01]  /*1b10*/  LDG.E.U8 R22, desc[UR16][R22.64] ;  /* 0x0000001016167981 */ /* 0x000f62000c1e1100 */
[----:B------:R-:W-:Y:S01]  /*1b20*/  ISETP.GT.U32.AND.EX P0, PT, R112, RZ, PT, P0 ;  /* 0x000000ff7000720c */ /* 0x000fe20003f04100 */
[----:B------:R-:W-:Y:S02]  /*1b30*/  WARPGROUP.DEPBAR.LE gsb0, 0x0 ;  /* 0x00008000000079c5 */ /* 0x000fe40000010000 */
[----:B------:R-:W-:Y:S01]  /*1b40*/  FMUL R25, R25, UR21 ;  /* 0x0000001519197c20 */ /* 0x000fe20008400000 */
[----:B------:R-:W-:Y:S01]  /*1b50*/  FMUL R26, R26, UR21 ;  /* 0x000000151a1a7c20 */ /* 0x000fe20008400000 */
[----:B------:R-:W-:Y:S01]  /*1b60*/  LOP3.LUT R108, R108, 0xf, RZ, 0xc0, !PT ;  /* 0x0000000f6c6c7812 */ /* 0x000fe200078ec0ff */
[----:B------:R-:W5:Y:S02]  /*1b70*/  LDG.E.U8 R104, desc[UR16][R104.64] ;  /* 0x0000001068687981 */ /* 0x000f64000c1e1100 */
[----:B------:R-:W-:-:S02]  /*1b80*/  FSEL R25, R25, -INF , !P4 ;  /* 0xff80000019197808 */ /* 0x000fc40006000000 */
[----:B------:R-:W-:Y:S01]  /*1b90*/  ISETP.GE.U32.AND P4, PT, R107, R106, PT ;  /* 0x0000006a6b00720c */ /* 0x000fe20003f86070 */
[----:B------:R-:W-:Y:S01]  /*1ba0*/  FMUL R27, R27, UR21 ;  /* 0x000000151b1b7c20 */ /* 0x000fe20008400000 */
[----:B------:R-:W-:Y:S02]  /*1bb0*/  FMUL R28, R28, UR21 ;  /* 0x000000151c1c7c20 */ /* 0x000fe40008400000 */
[----:B------:R-:W-:Y:S02]  /*1bc0*/  ISETP.GE.U32.AND.EX P4, PT, R111, RZ, PT, P4 ;  /* 0x000000ff6f00720c */ /* 0x000fe40003f86140 */
[----:B------:R-:W-:Y:S02]  /*1bd0*/  FSEL R26, R26, -INF , !P1 ;  /* 0xff8000001a1a7808 */ /* 0x000fe40004800000 */
[----:B------:R-:W-:Y:S02]  /*1be0*/  FSEL R27, R27, -INF , !P4 ;  /* 0xff8000001b1b7808 */ /* 0x000fe40006000000 */
[----:B------:R-:W-:-:S02]  /*1bf0*/  ISETP.GT.U32.AND P1, PT, R114, R0, PT ;  /* 0x000000007200720c */ /* 0x000fc40003f24070 */
[----:B------:R-:W-:Y:S01]  /*1c00*/  ISETP.GT.U32.AND P4, PT, R114, R106, PT ;  /* 0x0000006a7200720c */ /* 0x000fe20003f84070 */
[----:B------:R-:W-:Y:S01]  /*1c10*/  FMUL R114, R29, UR21 ;  /* 0x000000151d727c20 */ /* 0x000fe20008400000 */
[----:B------:R-:W-:Y:S02]  /*1c20*/  FSEL R28, R28, -INF , !P3 ;  /* 0xff8000001c1c7808 */ /* 0x000fe40005800000 */
[----:B------:R-:W-:Y:S01]  /*1c30*/  ISETP.GT.U32.AND P3, PT, R107, R0, PT ;  /* 0x000000006b00720c */ /* 0x000fe20003f64070 */
[----:B------:R-:W-:Y:S01]  /*1c40*/  FMUL R24, R24, UR21 ;  /* 0x0000001518187c20 */ /* 0x000fe20008400000 */
[----:B------:R-:W-:Y:S01]  /*1c50*/  FMUL R29, R30, UR21 ;  /* 0x000000151e1d7c20 */ /* 0x000fe20008400000 */
[----:B------:R-:W-:Y:S01]  /*1c60*/  FSEL R30, R114, -INF , !P5 ;  /* 0xff800000721e7808 */ /* 0x000fe20006800000 */
[----:B------:R-:W-:Y:S01]  /*1c70*/  FMUL R31, R31, UR21 ;  /* 0x000000151f1f7c20 */ /* 0x000fe20008400000 */
[----:B------:R-:W-:Y:S02]  /*1c80*/  ISETP.GT.U32.AND.EX P3, PT, R111, RZ, PT, P3 ;  /* 0x000000ff6f00720c */ /* 0x000fe40003f64130 */
[----:B------:R-:W-:Y:S01]  /*1c90*/  IADD3 R114, P6, R107, 0x11, RZ ;  /* 0x000000116b727810 */ /* 0x000fe20007fde0ff */
[----:B------:R-:W-:Y:S01]  /*1ca0*/  FMUL R112, R32, UR21 ;  /* 0x0000001520707c20 */ /* 0x000fe20008400000 */
[----:B------:R-:W-:-:S02]  /*1cb0*/  FSEL R24, R24, -INF , !P3 ;  /* 0xff80000018187808 */ /* 0x000fc40005800000 */
[----:B------:R-:W-:Y:S02]  /*1cc0*/  FSEL R29, R29, -INF , !P3 ;  /* 0xff8000001d1d7808 */ /* 0x000fe40005800000 */
[C---:B------:R-:W-:Y:S02]  /*1cd0*/  ISETP.GT.U32.AND P5, PT, R114.reuse, R0, PT ;  /* 0x000000007200720c */ /* 0x040fe40003fa4070 */
[----:B------:R-:W-:Y:S01]  /*1ce0*/  ISETP.GT.U32.AND P3, PT, R114, R106, PT ;  /* 0x0000006a7200720c */ /* 0x000fe20003f64070 */
[----:B------:R-:W-:Y:S01]  /*1cf0*/  IMAD.X R114, RZ, RZ, R111, P6 ;  /* 0x000000ffff727224 */ /* 0x000fe200030e066f */
[----:B------:R-:W-:Y:S02]  /*1d00*/  ISETP.GT.U32.AND.EX P1, PT, R113, RZ, PT, P1 ;  /* 0x000000ff7100720c */ /* 0x000fe40003f24110 */
[----:B------:R-:W-:Y:S02]  /*1d10*/  FSEL R31, R31, -INF , !P0 ;  /* 0xff8000001f1f7808 */ /* 0x000fe40004000000 */
[----:B------:R-:W-:Y:S01]  /*1d20*/  IADD3 R32, P0, R107, 0x18, RZ ;  /* 0x000000186b207810 */ /* 0x000fe20007f1e0ff */
[----:B------:R-:W-:Y:S01]  /*1d30*/  FMUL R34, R34, UR21 ;  /* 0x0000001522227c20 */ /* 0x000fe20008400000 */
[----:B------:R-:W-:-:S02]  /*1d40*/  FSEL R112, R112, -INF , !P1 ;  /* 0xff80000070707808 */ /* 0x000fc40004800000 */
[----:B------:R-:W-:Y:S01]  /*1d50*/  ISETP.GT.U32.AND.EX P4, PT, R113, RZ, PT, P4 ;  /* 0x000000ff7100720c */ /* 0x000fe20003f84140 */
[----:B------:R-:W-:Y:S01]  /*1d60*/  FMUL R113, R33, UR21 ;  /* 0x0000001521717c20 */ /* 0x000fe20008400000 */
[C---:B------:R-:W-:Y:S02]  /*1d70*/  ISETP.GT.U32.AND P6, PT, R32.reuse, R0, PT ;  /* 0x000000002000720c */ /* 0x040fe40003fc4070 */
[----:B------:R-:W-:Y:S01]  /*1d80*/  ISETP.GT.U32.AND P1, PT, R32, R106, PT ;  /* 0x0000006a2000720c */ /* 0x000fe20003f24070 */
[----:B------:R-:W-:Y:S01]  /*1d90*/  IMAD.X R32, RZ, RZ, R111, P0 ;  /* 0x000000ffff207224 */ /* 0x000fe200000e066f */
[----:B------:R-:W-:Y:S02]  /*1da0*/  ISETP.GT.U32.AND.EX P5, PT, R114, RZ, PT, P5 ;  /* 0x000000ff7200720c */ /* 0x000fe40003fa4150 */
[----:B------:R-:W-:Y:S01]  /*1db0*/  IADD3 R33, P0, R107, 0x19, RZ ;  /* 0x000000196b217810 */ /* 0x000fe20007f1e0ff */
[----:B------:R-:W-:Y:S01]  /*1dc0*/  FMUL R35, R35, UR21 ;  /* 0x0000001523237c20 */ /* 0x000fe20008400000 */
[----:B------:R-:W-:Y:S01]  /*1dd0*/  FSEL R113, R113, -INF , !P5 ;  /* 0xff80000071717808 */ /* 0x000fe20006800000 */
[----:B------:R-:W-:Y:S01]  /*1de0*/  FMUL R36, R36, UR21 ;  /* 0x0000001524247c20 */ /* 0x000fe20008400000 */
[----:B------:R-:W-:-:S02]  /*1df0*/  FSEL R34, R34, -INF , !P4 ;  /* 0xff80000022227808 */ /* 0x000fc40006000000 */
[C---:B------:R-:W-:Y:S02]  /*1e00*/  ISETP.GT.U32.AND P4, PT, R33.reuse, R0, PT ;  /* 0x000000002100720c */ /* 0x040fe40003f84070 */
[----:B------:R-:W-:Y:S01]  /*1e10*/  ISETP.GT.U32.AND P5, PT, R33, R106, PT ;  /* 0x0000006a2100720c */ /* 0x000fe20003fa4070 */
[----:B------:R-:W-:Y:S01]  /*1e20*/  IMAD.X R33, RZ, RZ, R111, P0 ;  /* 0x000000ffff217224 */ /* 0x000fe200000e066f */
[----:B------:R-:W-:Y:S02]  /*1e30*/  ISETP.GT.U32.AND.EX P3, PT, R114, RZ, PT, P3 ;  /* 0x000000ff7200720c */ /* 0x000fe40003f64130 */
[----:B------:R-:W-:Y:S02]  /*1e40*/  ISETP.GT.U32.AND.EX P6, PT, R32, RZ, PT, P6 ;  /* 0x000000ff2000720c */ /* 0x000fe40003fc4160 */
[----:B------:R-:W-:Y:S02]  /*1e50*/  IADD3 R114, P0, R107, 0x20, RZ ;  /* 0x000000206b727810 */ /* 0x000fe40007f1e0ff */
[----:B------:R-:W-:-:S02]  /*1e60*/  FSEL R35, R35, -INF , !P3 ;  /* 0xff80000023237808 */ /* 0x000fc40005800000 */
[----:B------:R-:W-:Y:S02]  /*1e70*/  FSEL R36, R36, -INF , !P6 ;  /* 0xff80000024247808 */ /* 0x000fe40007000000 */
[C---:B------:R-:W-:Y:S02]  /*1e80*/  ISETP.GT.U32.AND P3, PT, R114.reuse, R0, PT ;  /* 0x000000007200720c */ /* 0x040fe40003f64070 */
[----:B------:R-:W-:Y:S01]  /*1e90*/  ISETP.GT.U32.AND P6, PT, R114, R106, PT ;  /* 0x0000006a7200720c */ /* 0x000fe20003fc4070 */
[----:B------:R-:W-:Y:S01]  /*1ea0*/  FMUL R114, R37, UR21 ;  /* 0x0000001525727c20 */ /* 0x000fe20008400000 */
[----:B------:R-:W-:Y:S01]  /*1eb0*/  FMUL R37, R38, UR21 ;  /* 0x0000001526257c20 */ /* 0x000fe20008400000 */
[----:B------:R-:W-:Y:S01]  /*1ec0*/  IMAD.X R117, RZ, RZ, R111, P0 ;  /* 0x000000ffff757224 */ /* 0x000fe200000e066f */
[----:B------:R-:W-:Y:S02]  /*1ed0*/  ISETP.GT.U32.AND.EX P1, PT, R32, RZ, PT, P1 ;  /* 0x000000ff2000720c */ /* 0x000fe40003f24110 */
[----:B------:R-:W-:-:S02]  /*1ee0*/  ISETP.GT.U32.AND.EX P4, PT, R33, RZ, PT, P4 ;  /* 0x000000ff2100720c */ /* 0x000fc40003f84140 */
[----:B------:R-:W-:Y:S01]  /*1ef0*/  IADD3 R32, P0, R107, 0x21, RZ ;  /* 0x000000216b207810 */ /* 0x000fe20007f1e0ff */
[----:B--2---:R-:W-:Y:S01]  /*1f00*/  FMUL R115, R39, UR21 ;  /* 0x0000001527737c20 */ /* 0x004fe20008400000 */
[----:B------:R-:W-:Y:S01]  /*1f10*/  FSEL R114, R114, -INF , !P4 ;  /* 0xff80000072727808 */ /* 0x000fe20006000000 */
[----:B------:R-:W-:Y:S01]  /*1f20*/  FMUL R116, R40, UR21 ;  /* 0x0000001528747c20 */ /* 0x000fe20008400000 */
[----:B------:R-:W-:Y:S02]  /*1f30*/  FSEL R37, R37, -INF , !P1 ;  /* 0xff80000025257808 */ /* 0x000fe40004800000 */
[C---:B------:R-:W-:Y:S02]  /*1f40*/  ISETP.GT.U32.AND P4, PT, R32.reuse, R0, PT ;  /* 0x000000002000720c */ /* 0x040fe40003f84070 */
[----:B------:R-:W-:Y:S01]  /*1f50*/  ISETP.GT.U32.AND P1, PT, R32, R106, PT ;  /* 0x0000006a2000720c */ /* 0x000fe20003f24070 */
[----:B------:R-:W-:Y:S01]  /*1f60*/  IMAD.X R32, RZ, RZ, R111, P0 ;  /* 0x000000ffff207224 */ /* 0x000fe200000e066f */
[----:B------:R-:W-:-:S02]  /*1f70*/  ISETP.GT.U32.AND.EX P5, PT, R33, RZ, PT, P5 ;  /* 0x000000ff2100720c */ /* 0x000fc40003fa4150 */
[----:B------:R-:W-:Y:S02]  /*1f80*/  ISETP.GT.U32.AND.EX P3, PT, R117, RZ, PT, P3 ;  /* 0x000000ff7500720c */ /* 0x000fe40003f64130 */
[----:B------:R-:W-:Y:S01]  /*1f90*/  IADD3 R33, P0, R107, 0x28, RZ ;  /* 0x000000286b217810 */ /* 0x000fe20007f1e0ff */
[----:B------:R-:W-:Y:S01]  /*1fa0*/  FMUL R118, R41, UR21 ;  /* 0x0000001529767c20 */ /* 0x000fe20008400000 */
[----:B------:R-:W-:Y:S02]  /*1fb0*/  FSEL R115, R115, -INF , !P5 ;  /* 0xff80000073737808 */ /* 0x000fe40006800000 */
[----:B------:R-:W-:Y:S02]  /*1fc0*/  FSEL R116, R116, -INF , !P3 ;  /* 0xff80000074747808 */ /* 0x000fe40005800000 */
[----:B------:R-:W-:Y:S01]  /*1fd0*/  ISETP.GT.U32.AND.EX P6, PT, R117, RZ, PT, P6 ;  /* 0x000000ff7500720c */ /* 0x000fe20003fc4160 */
[----:B------:R-:W-:Y:S01]  /*1fe0*/  FMUL R117, R42, UR21 ;  /* 0x000000152a757c20 */ /* 0x000fe20008400000 */
[----:B------:R-:W-:-:S02]  /*1ff0*/  ISETP.GT.U32.AND P5, PT, R33, R0, PT ;  /* 0x000000002100720c */ /* 0x000fc40003fa4070 */
[----:B------:R-:W-:Y:S01]  /*2000*/  ISETP.GT.U32.AND P3, PT, R33, R106, PT ;  /* 0x0000006a2100720c */ /* 0x000fe20003f64070 */
[----:B------:R-:W-:Y:S01]  /*2010*/  IMAD.X R33, RZ, RZ, R111, P0 ;  /* 0x000000ffff217224 */ /* 0x000fe200000e066f */
[----:B------:R-:W-:Y:S02]  /*2020*/  ISETP.GT.U32.AND.EX P4, PT, R32, RZ, PT, P4 ;  /* 0x000000ff2000720c */ /* 0x000fe40003f84140 */
[----:B------:R-:W-:Y:S01]  /*2030*/  IADD3 R38, P0, R107, 0x29, RZ ;  /* 0x000000296b267810 */ /* 0x000fe20007f1e0ff */
[----:B------:R-:W-:Y:S01]  /*2040*/  FMUL R119, R43, UR21 ;  /* 0x000000152b777c20 */ /* 0x000fe20008400000 */
[----:B------:R-:W-:Y:S01]  /*2050*/  FSEL R118, R118, -INF , !P4 ;  /* 0xff80000076767808 */ /* 0x000fe20006000000 */
[----:B------:R-:W-:Y:S01]  /*2060*/  FMUL R120, R44, UR21 ;  /* 0x000000152c787c20 */ /* 0x000fe20008400000 */
[----:B------:R-:W-:Y:S02]  /*2070*/  FSEL R117, R117, -INF , !P6 ;  /* 0xff80000075757808 */ /* 0x000fe40007000000 */
[----:B------:R-:W-:-:S02]  /*2080*/  ISETP.GT.U32.AND P4, PT, R38, R0, PT ;  /* 0x000000002600720c */ /* 0x000fc40003f84070 */
[----:B------:R-:W-:Y:S01]  /*2090*/  ISETP.GT.U32.AND P6, PT, R38, R106, PT ;  /* 0x0000006a2600720c */ /* 0x000fe20003fc4070 */
[----:B------:R-:W-:Y:S01]  /*20a0*/  IMAD.X R38, RZ, RZ, R111, P0 ;  /* 0x000000ffff267224 */ /* 0x000fe200000e066f */
[----:B------:R-:W-:Y:S02]  /*20b0*/  ISETP.GT.U32.AND.EX P1, PT, R32, RZ, PT, P1 ;  /* 0x000000ff2000720c */ /* 0x000fe40003f24110 */
        /* <DEDUP_REMOVED lines=16> */
[--C-:B------:R-:W-:Y:S01]  /*21c0*/  IMAD.X R33, RZ, RZ, R111.reuse, P0 ;  /* 0x000000ffff217224 */ /* 0x100fe200000e066f */
[----:B------:R-:W-:Y:S02]  /*21d0*/  ISETP.GT.U32.AND.EX P6, PT, R38, RZ, PT, P6 ;  /* 0x000000ff2600720c */ /* 0x000fe40003fc4160 */
[----:B------:R-:W-:Y:S01]  /*21e0*/  IADD3 R38, P0, R107, 0x38, RZ ;  /* 0x000000386b267810 */ /* 0x000fe20007f1e0ff */
[----:B------:R-:W-:Y:S01]  /*21f0*/  FMUL R123, R47, UR21 ;  /* 0x000000152f7b7c20 */ /* 0x000fe20008400000 */
[----:B------:R-:W-:Y:S01]  /*2200*/  FMUL R48, R48, UR21 ;  /* 0x0000001530307c20 */ /* 0x000fe20008400000 */
[C---:B------:R-:W-:Y:S01]  /*2210*/  ISETP.GT.U32.AND.EX P1, PT, R32.reuse, RZ, PT, P1 ;  /* 0x000000ff2000720c */ /* 0x040fe20003f24110 */
[----:B------:R-:W-:Y:S01]  /*2220*/  FMUL R49, R49, UR21 ;  /* 0x0000001531317c20 */ /* 0x000fe20008400000 */
[----:B------:R-:W-:Y:S01]  /*2230*/  IMAD.X R39, RZ, RZ, R111, P0 ;  /* 0x000000ffff277224 */ /* 0x000fe200000e066f */
[----:B------:R-:W-:Y:S01]  /*2240*/  ISETP.GT.U32.AND.EX P5, PT, R32, RZ, PT, P5 ;  /* 0x000000ff2000720c */ /* 0x000fe20003fa4150 */
[----:B------:R-:W-:Y:S01]  /*2250*/  FMUL R50, R50, UR21 ;  /* 0x0000001532327c20 */ /* 0x000fe20008400000 */
[----:B------:R-:W-:-:S02]  /*2260*/  IADD3 R32, P0, R107, 0x39, RZ ;  /* 0x000000396b207810 */ /* 0x000fc40007f1e0ff */
[----:B------:R-:W-:Y:S02]  /*2270*/  ISETP.GT.U32.AND.EX P4, PT, R33, RZ, PT, P4 ;  /* 0x000000ff2100720c */ /* 0x000fe40003f84140 */
[----:B------:R-:W-:Y:S02]  /*2280*/  FSEL R123, R123, -INF , !P6 ;  /* 0xff8000007b7b7808 */ /* 0x000fe40007000000 */
[----:B------:R-:W-:Y:S01]  /*2290*/  FSEL R48, R48, -INF , !P1 ;  /* 0xff80000030307808 */ /* 0x000fe20004800000 */
[----:B------:R-:W-:Y:S01]  /*22a0*/  FMUL R51, R51, UR21 ;  /* 0x0000001533337c20 */ /* 0x000fe20008400000 */
[C---:B------:R-:W-:Y:S02]  /*22b0*/  ISETP.GT.U32.AND P6, PT, R38.reuse, R0, PT ;  /* 0x000000002600720c */ /* 0x040fe40003fc4070 */
[----:B------:R-:W-:Y:S01]  /*22c0*/  ISETP.GT.U32.AND P1, PT, R38, R106, PT ;  /* 0x0000006a2600720c */ /* 0x000fe20003f24070 */
[----:B------:R-:W-:Y:S01]  /*22d0*/  IMAD.X R38, RZ, RZ, R111, P0 ;  /* 0x000000ffff267224 */ /* 0x000fe200000e066f */
[----:B------:R-:W-:-:S02]  /*22e0*/  FSEL R49, R49, -INF , !P4 ;  /* 0xff80000031317808 */ /* 0x000fc40006000000 */
[----:B------:R-:W-:Y:S02]  /*22f0*/  FSEL R50, R50, -INF , !P5 ;  /* 0xff80000032327808 */ /* 0x000fe40006800000 */
[C---:B------:R-:W-:Y:S02]  /*2300*/  ISETP.GT.U32.AND P4, PT, R32.reuse, R0, PT ;  /* 0x000000002000720c */ /* 0x040fe40003f84070 */
[----:B------:R-:W-:Y:S02]  /*2310*/  ISETP.GT.U32.AND P5, PT, R32, R106, PT ;  /* 0x0000006a2000720c */ /* 0x000fe40003fa4070 */
[----:B------:R-:W-:Y:S02]  /*2320*/  ISETP.GT.U32.AND.EX P3, PT, R33, RZ, PT, P3 ;  /* 0x000000ff2100720c */ /* 0x000fe40003f64130 */
[----:B------:R-:W-:Y:S01]  /*2330*/  LOP3.LUT R32, R107, 0x59, RZ, 0xfc, !PT ;  /* 0x000000596b207812 */ /* 0x000fe200078efcff */
[----:B------:R-:W-:Y:S01]  /*2340*/  FMUL R53, R53, UR21 ;  /* 0x0000001535357c20 */ /* 0x000fe20008400000 */
[----:B------:R-:W-:Y:S01]  /*2350*/  FSEL R51, R51, -INF , !P3 ;  /* 0xff80000033337808 */ /* 0x000fe20005800000 */
[----:B------:R-:W-:Y:S01]  /*2360*/  FMUL R33, R54, UR21 ;  /* 0x0000001536217c20 */ /* 0x000fe20008400000 */
[----:B------:R-:W-:-:S02]  /*2370*/  ISETP.GT.U32.AND.EX P4, PT, R38, RZ, PT, P4 ;  /* 0x000000ff2600720c */ /* 0x000fc40003f84140 */
[C---:B------:R-:W-:Y:S02]  /*2380*/  ISETP.GT.U32.AND P0, PT, R32.reuse, R106, PT ;  /* 0x0000006a2000720c */ /* 0x040fe40003f04070 */
[----:B------:R-:W-:Y:S02]  /*2390*/  ISETP.GT.U32.AND P3, PT, R32, R0, PT ;  /* 0x000000002000720c */ /* 0x000fe40003f64070 */
[----:B------:R-:W-:Y:S02]  /*23a0*/  ISETP.GT.U32.AND.EX P1, PT, R39, RZ, PT, P1 ;  /* 0x000000ff2700720c */ /* 0x000fe40003f24110 */
[----:B------:R-:W-:Y:S01]  /*23b0*/  LOP3.LUT R32, R107, 0x40, RZ, 0xfc, !PT ;  /* 0x000000406b207812 */ /* 0x000fe200078efcff */
[----:B------:R-:W-:Y:S01]  /*23c0*/  FMUL R55, R55, UR21 ;  /* 0x0000001537377c20 */ /* 0x000fe20008400000 */
[----:B------:R-:W-:Y:S02]  /*23d0*/  FSEL R54, R53, -INF , !P4 ;  /* 0xff80000035367808 */ /* 0x000fe40006000000 */
[----:B------:R-:W-:-:S02]  /*23e0*/  FSEL R53, R33, -INF , !P1 ;  /* 0xff80000021357808 */ /* 0x000fc40004800000 */
[----:B------:R-:W-:Y:S02]  /*23f0*/  ISETP.GT.U32.AND P1, PT, R32, R0, PT ;  /* 0x000000002000720c */ /* 0x000fe40003f24070 */
[----:B------:R-:W-:Y:S02]  /*2400*/  ISETP.GT.U32.AND.EX P5, PT, R38, RZ, PT, P5 ;  /* 0x000000ff2600720c */ /* 0x000fe40003fa4150 */
[----:B------:R-:W-:Y:S02]  /*2410*/  LOP3.LUT R38, R107, 0x41, RZ, 0xfc, !PT ;  /* 0x000000416b267812 */ /* 0x000fe400078efcff */
[----:B------:R-:W-:Y:S01]  /*2420*/  ISETP.GT.U32.AND.EX P6, PT, R39, RZ, PT, P6 ;  /* 0x000000ff2700720c */ /* 0x000fe20003fc4160 */
[----:B------:R-:W-:Y:S01]  /*2430*/  FMUL R39, R56, UR21 ;  /* 0x0000001538277c20 */ /* 0x000fe20008400000 */
[----:B------:R-:W-:Y:S02]  /*2440*/  ISETP.GT.U32.AND.EX P1, PT, R111, RZ, PT, P1 ;  /* 0x000000ff6f00720c */ /* 0x000fe40003f24110 */
[----:B------:R-:W-:-:S02]  /*2450*/  FSEL R56, R55, -INF , !P5 ;  /* 0xff80000037387808 */ /* 0x000fc40006800000 */
[----:B------:R-:W-:Y:S02]  /*2460*/  ISETP.GT.U32.AND P5, PT, R38, R0, PT ;  /* 0x000000002600720c */ /* 0x000fe40003fa4070 */
[-C--:B------:R-:W-:Y:S01]  /*2470*/  ISETP.GT.U32.AND P4, PT, R32, R106.reuse, PT ;  /* 0x0000006a2000720c */ /* 0x080fe20003f84070 */
[----:B------:R-:W-:Y:S01]  /*2480*/  FMUL R57, R57, UR21 ;  /* 0x0000001539397c20 */ /* 0x000fe20008400000 */
[----:B------:R-:W-:Y:S01]  /*2490*/  FSEL R55, R39, -INF , !P1 ;  /* 0xff80000027377808 */ /* 0x000fe20004800000 */
[----:B------:R-:W-:Y:S01]  /*24a0*/  FMUL R39, R58, UR21 ;  /* 0x000000153a277c20 */ /* 0x000fe20008400000 */
[C---:B------:R-:W-:Y:S02]  /*24b0*/  ISETP.GT.U32.AND.EX P5, PT, R111.reuse, RZ, PT, P5 ;  /* 0x000000ff6f00720c */ /* 0x040fe40003fa4150 */
[----:B------:R-:W-:Y:S02]  /*24c0*/  ISETP.GT.U32.AND P1, PT, R38, R106, PT ;  /* 0x0000006a2600720c */ /* 0x000fe40003f24070 */
[----:B------:R-:W-:-:S02]  /*24d0*/  ISETP.GT.U32.AND.EX P4, PT, R111, RZ, PT, P4 ;  /* 0x000000ff6f00720c */ /* 0x000fc40003f84140 */
[----:B------:R-:W-:Y:S01]  /*24e0*/  LOP3.LUT R38, R107, 0x48, RZ, 0xfc, !PT ;  /* 0x000000486b267812 */ /* 0x000fe200078efcff */
[----:B------:R-:W-:Y:S01]  /*24f0*/  FMUL R59, R59, UR21 ;  /* 0x000000153b3b7c20 */ /* 0x000fe20008400000 */
[----:B------:R-:W-:Y:S02]  /*2500*/  FSEL R58, R57, -INF , !P5 ;  /* 0xff800000393a7808 */ /* 0x000fe40006800000 */
[----:B------:R-:W-:Y:S02]  /*2510*/  FSEL R57, R39, -INF , !P4 ;  /* 0xff80000027397808 */ /* 0x000fe40006000000 */
[C---:B------:R-:W-:Y:S02]  /*2520*/  ISETP.GT.U32.AND P5, PT, R38.reuse, R106, PT ;  /* 0x0000006a2600720c */ /* 0x040fe40003fa4070 */
[----:B------:R-:W-:Y:S02]  /*2530*/  ISETP.GT.U32.AND P4, PT, R38, R0, PT ;  /* 0x000000002600720c */ /* 0x000fe40003f84070 */
[----:B------:R-:W-:-:S02]  /*2540*/  ISETP.GT.U32.AND.EX P1, PT, R111, RZ, PT, P1 ;  /* 0x000000ff6f00720c */ /* 0x000fc40003f24110 */
[----:B------:R-:W-:Y:S01]  /*2550*/  LOP3.LUT R38, R107, 0x49, RZ, 0xfc, !PT ;  /* 0x000000496b267812 */ /* 0x000fe200078efcff */
[----:B------:R-:W-:Y:S01]  /*2560*/  FMUL R52, R52, UR21 ;  /* 0x0000001534347c20 */ /* 0x000fe20008400000 */
[----:B------:R-:W-:Y:S01]  /*2570*/  FMUL R60, R60, UR21 ;  /* 0x000000153c3c7c20 */ /* 0x000fe20008400000 */
[----:B------:R-:W-:Y:S02]  /*2580*/  ISETP.GT.U32.AND.EX P4, PT, R111, RZ, PT, P4 ;  /* 0x000000ff6f00720c */ /* 0x000fe40003f84140 */
[----:B------:R-:W-:Y:S02]  /*2590*/  FSEL R59, R59, -INF , !P1 ;  /* 0xff8000003b3b7808 */ /* 0x000fe40004800000 */
[----:B------:R-:W-:Y:S01]  /*25a0*/  ISETP.GT.U32.AND P1, PT, R38, R0, PT ;  /* 0x000000002600720c */ /* 0x000fe20003f24070 */
[----:B------:R-:W-:Y:S01]  /*25b0*/  FMUL R61, R61, UR21 ;  /* 0x000000153d3d7c20 */ /* 0x000fe20008400000 */
[----:B------:R-:W-:Y:S02]  /*25c0*/  FSEL R52, R52, -INF , !P6 ;  /* 0xff80000034347808 */ /* 0x000fe40007000000 */
[----:B------:R-:W-:-:S02]  /*25d0*/  FSEL R60, R60, -INF , !P4 ;  /* 0xff8000003c3c7808 */ /* 0x000fc40006000000 */
[----:B---3--:R-:W-:Y:S02]  /*25e0*/  IADD3 R32, P6, R18, UR4, RZ ;  /* 0x0000000412207c10 */ /* 0x008fe4000ffde0ff */
[-C--:B------:R-:W-:Y:S01]  /*25f0*/  ISETP.GT.U32.AND P4, PT, R38, R106.reuse, PT ;  /* 0x0000006a2600720c */ /* 0x080fe20003f84070 */
[----:B------:R-:W-:Y:S01]  /*2600*/  FMUL R39, R62, UR21 ;  /* 0x000000153e277c20 */ /* 0x000fe20008400000 */
[----:B------:R-:W-:Y:S01]  /*2610*/  ISETP.GT.U32.AND.EX P1, PT, R111, RZ, PT, P1 ;  /* 0x000000ff6f00720c */ /* 0x000fe20003f24110 */
[----:B------:R-:W-:Y:S01]  /*2620*/  FMUL R63, R63, UR21 ;  /* 0x000000153f3f7c20 */ /* 0x000fe20008400000 */
[----:B------:R-:W-:Y:S01]  /*2630*/  LOP3.LUT R38, R107, 0x51, RZ, 0xfc, !PT ;  /* 0x000000516b267812 */ /* 0x000fe200078efcff */
[----:B------:R-:W-:Y:S01]  /*2640*/  FMUL R64, R64, UR21 ;  /* 0x0000001540407c20 */ /* 0x000fe20008400000 */
[----:B----4-:R-:W-:Y:S01]  /*2650*/  IADD3.X R33, R17, UR8, RZ, P6, !PT ;  /* 0x0000000811217c10 */ /* 0x010fe2000b7fe4ff */
[----:B------:R-:W-:Y:S01]  /*2660*/  FMUL R65, R65, UR21 ;  /* 0x0000001541417c20 */ /* 0x000fe20008400000 */
[----:B------:R-:W-:Y:S01]  /*2670*/  FSEL R62, R61, -INF , !P1 ;  /* 0xff8000003d3e7808 */ /* 0x000fe20004800000 */
[----:B------:R-:W2:Y:S01]  /*2680*/  LDL R17, [R1+0x30] ;  /* 0x0000300001117983 */ /* 0x000ea20000100800 */
[----:B------:R-:W-:-:S02]  /*2690*/  ISETP.GT.U32.AND P6, PT, R38, R106, PT ;  /* 0x0000006a2600720c */ /* 0x000fc40003fc4070 */
[-C--:B------:R-:W-:Y:S01]  /*26a0*/  ISETP.GT.U32.AND P1, PT, R38, R0.reuse, PT ;  /* 0x000000002600720c */ /* 0x080fe20003f24070 */
[----:B------:R-:W3:Y:S01]  /*26b0*/  LDL R18, [R1+0x3c] ;  /* 0x00003c0001127983 */ /* 0x000ee20000100800 */
[----:B------:R-:W-:Y:S02]  /*26c0*/  ISETP.GT.U32.AND.EX P4, PT, R111, RZ, PT, P4 ;  /* 0x000000ff6f00720c */ /* 0x000fe40003f84140 */
[----:B------:R-:W-:Y:S01]  /*26d0*/  LOP3.LUT R38, R107, 0x50, RZ, 0xfc, !PT ;  /* 0x000000506b267812 */ /* 0x000fe200078efcff */
[----:B------:R-:W-:Y:S01]  /*26e0*/  FMUL R66, R66, UR21 ;  /* 0x0000001542427c20 */ /* 0x000fe20008400000 */
[----:B------:R-:W-:Y:S02]  /*26f0*/  FSEL R63, R63, -INF , !P4 ;  /* 0xff8000003f3f7808 */ /* 0x000fe40006000000 */
[----:B------:R-:W-:Y:S01]  /*2700*/  LOP3.LUT R21, R21, 0xf00, RZ, 0xe2, !PT ;  /* 0x00000f0015157812 */ /* 0x000fe200078ee2ff */
[----:B------:R-:W-:Y:S01]  /*2710*/  IMAD R108, R110, 0x10, R108 ;  /* 0x000000106e6c7824 */ /* 0x000fe200078e026c */
[----:B------:R-:W-:Y:S01]  /*2720*/  ISETP.GT.U32.AND P4, PT, R38, R0, PT ;  /* 0x000000002600720c */ /* 0x000fe20003f84070 */
[----:B------:R0:W4:Y:S01]  /*2730*/  LDG.E.U8 R32, desc[UR16][R32.64] ;  /* 0x0000001020207981 */ /* 0x000122000c1e1100 */
[----:B------:R-:W-:-:S02]  /*2740*/  ISETP.GT.U32.AND.EX P1, PT, R111, RZ, PT, P1 ;  /* 0x000000ff6f00720c */ /* 0x000fc40003f24110 */
[----:B------:R-:W-:Y:S02]  /*2750*/  ISETP.GT.U32.AND.EX P4, PT, R111, RZ, PT, P4 ;  /* 0x000000ff6f00720c */ /* 0x000fe40003f84140 */
[----:B------:R-:W-:Y:S02]  /*2760*/  LOP3.LUT R107, R107, 0x58, RZ, 0xfc, !PT ;  /* 0x000000586b6b7812 */ /* 0x000fe400078efcff */
[----:B------:R-:W-:Y:S02]  /*2770*/  FSEL R64, R64, -INF , !P4 ;  /* 0xff80000040407808 */ /* 0x000fe40006000000 */
[----:B------:R-:W-:Y:S02]  /*2780*/  FSEL R65, R65, -INF , !P1 ;  /* 0xff80000041417808 */ /* 0x000fe40004800000 */
[-C--:B------:R-:W-:Y:S02]  /*2790*/  ISETP.GT.U32.AND P4, PT, R38, R106.reuse, PT ;  /* 0x0000006a2600720c */ /* 0x080fe40003f84070 */
[----:B------:R-:W-:-:S02]  /*27a0*/  ISETP.GT.U32.AND P1, PT, R107, R106, PT ;  /* 0x0000006a6b00720c */ /* 0x000fc40003f24070 */
[----:B------:R-:W5:Y:S01]  /*27b0*/  LDL R106, [R1+0x34] ;  /* 0x00003400016a7983 */ /* 0x000f620000100800 */
[C---:B------:R-:W-:Y:S02]  /*27c0*/  ISETP.GT.U32.AND.EX P5, PT, R111.reuse, RZ, PT, P5 ;  /* 0x000000ff6f00720c */ /* 0x040fe40003fa4150 */
[----:B------:R-:W-:Y:S02]  /*27d0*/  ISETP.GT.U32.AND.EX P4, PT, R111, RZ, PT, P4 ;  /* 0x000000ff6f00720c */ /* 0x000fe40003f84140 */
[----:B------:R-:W-:Y:S02]  /*27e0*/  FSEL R61, R39, -INF , !P5 ;  /* 0xff800000273d7808 */ /* 0x000fe40006800000 */
[----:B------:R-:W-:Y:S02]  /*27f0*/  FSEL R66, R66, -INF , !P4 ;  /* 0xff80000042427808 */ /* 0x000fe40006000000 */
[----:B------:R-:W-:Y:S02]  /*2800*/  ISETP.GT.U32.AND P4, PT, R107, R0, PT ;  /* 0x000000006b00720c */ /* 0x000fe40003f84070 */
[C---:B------:R-:W-:Y:S01]  /*2810*/  ISETP.GT.U32.AND.EX P0, PT, R111.reuse, RZ, PT, P0 ;  /* 0x000000ff6f00720c */ /* 0x040fe20003f04100 */
[----:B------:R-:W4:Y:S01]  /*2820*/  LDL R107, [R1+0x54] ;  /* 0x00005400016b7983 */ /* 0x000f220000100800 */
[----:B------:R-:W-:-:S02]  /*2830*/  ISETP.GT.U32.AND.EX P3, PT, R111, RZ, PT, P3 ;  /* 0x000000ff6f00720c */ /* 0x000fc40003f64130 */
[C---:B------:R-:W-:Y:S02]  /*2840*/  ISETP.GT.U32.AND.EX P1, PT, R111.reuse, RZ, PT, P1 ;  /* 0x000000ff6f00720c */ /* 0x040fe40003f24110 */
[C---:B------:R-:W-:Y:S02]  /*2850*/  ISETP.GT.U32.AND.EX P4, PT, R111.reuse, RZ, PT, P4 ;  /* 0x000000ff6f00720c */ /* 0x040fe40003f84140 */
[----:B------:R-:W-:Y:S02]  /*2860*/  ISETP.GT.U32.AND.EX P6, PT, R111, RZ, PT, P6 ;  /* 0x000000ff6f00720c */ /* 0x000fe40003fc4160 */
[----:B------:R-:W4:Y:S01]  /*2870*/  LDL R111, [R1+0x48] ;  /* 0x00004800016f7983 */ /* 0x000f220000100800 */
[----:B------:R-:W-:Y:S01]  /*2880*/  IMAD R21, R109, 0x1000, R21 ;  /* 0x000010006d157824 */ /* 0x000fe200078e0215 */
[----:B-----5:R-:W-:Y:S02]  /*2890*/  IADD3 R38, P5, R106, UR4, RZ ;  /* 0x000000046a267c10 */ /* 0x020fe4000ffbe0ff */
[----:B------:R-:W5:Y:S02]  /*28a0*/  LDL R106, [R1+0x50] ;  /* 0x00005000016a7983 */ /* 0x000f640000100800 */
[----:B--2---:R-:W-:-:S02]  /*28b0*/  IADD3.X R39, R17, UR8, RZ, P5, !PT ;  /* 0x0000000811277c10 */ /* 0x004fc4000affe4ff */
[----:B---3--:R-:W-:Y:S01]  /*28c0*/  IADD3 R40, P5, R18, UR4, RZ ;  /* 0x0000000412287c10 */ /* 0x008fe2000ffbe0ff */
[----:B------:R-:W2:Y:S03]  /*28d0*/  LDL R17, [R1+0x44] ;  /* 0x0000440001117983 */ /* 0x000ea60000100800 */
[----:B------:R-:W-:Y:S01]  /*28e0*/  IADD3.X R41, R19, UR8, RZ, P5, !PT ;  /* 0x0000000813297c10 */ /* 0x000fe2000affe4ff */
[----:B------:R-:W3:Y:S04]  /*28f0*/  LDL.LU R18, [R1+0x60] ;  /* 0x0000600001127983 */ /* 0x000ee80000300800 */
[----:B------:R-:W3:Y:S04]  /*2900*/  LDL.LU R19, [R1+0x5c] ;  /* 0x00005c0001137983 */ /* 0x000ee80000300800 */
[----:B------:R-:W4:Y:S04]  /*2910*/  LDL R109, [R1+0x40] ;  /* 0x00004000016d7983 */ /* 0x000f280000100800 */
[----:B------:R-:W5:Y:S01]  /*2920*/  LDL R110, [R1+0x4c] ;  /* 0x00004c00016e7983 */ /* 0x000f620000100800 */
[----:B------:R-:W-:-:S03]  /*2930*/  LOP3.LUT R108, R108, 0xff, RZ, 0xc0, !PT ;  /* 0x000000ff6c6c7812 */ /* 0x000fc600078ec0ff */
[----:B------:R1:W3:Y:S02]  /*2940*/  LDG.E.U8 R38, desc[UR16][R38.64] ;  /* 0x0000001026267981 */ /* 0x0002e4000c1e1100 */
[----:B------:R-:W-:-:S05]  /*2950*/  IMAD.IADD R21, R21, 0x1, R108 ;  /* 0x0000000115157824 */ /* 0x000fca00078e026c */
[----:B------:R-:W-:-:S04]  /*2960*/  LOP3.LUT R21, R21, 0xffff, RZ, 0xc0, !PT ;  /* 0x0000ffff15157812 */ /* 0x000fc800078ec0ff */
[--C-:B0-----:R-:W-:Y:S02]  /*2970*/  SHF.R.U32.HI R33, RZ, 0xf, R21.reuse ;  /* 0x0000000fff217819 */ /* 0x101fe40000011615 */
[--C-:B-1----:R-:W-:Y:S01]  /*2980*/  SHF.R.U32.HI R39, RZ, 0xe, R21.reuse ;  /* 0x0000000eff277819 */ /* 0x102fe20000011615 */
[----:B------:R-:W-:Y:S01]  /*2990*/  FMUL R23, R67, UR21 ;  /* 0x0000001543177c20 */ /* 0x000fe20008400000 */
[----:B------:R-:W-:-:S04]  /*29a0*/  SHF.R.U32.HI R67, RZ, 0xd, R21 ;  /* 0x0000000dff437819 */ /* 0x000fc80000011615 */
[----:B------:R-:W-:Y:S01]  /*29b0*/  FSEL R23, R23, -INF , !P6 ;  /* 0xff80000017177808 */ /* 0x000fe20007000000 */
[----:B------:R-:W-:Y:S01]  /*29c0*/  FMUL R73, R73, UR21 ;  /* 0x0000001549497c20 */ /* 0x000fe20008400000 */
[----:B--2---:R-:W-:Y:S01]  /*29d0*/  IADD3 R42, P5, R17, UR4, RZ ;  /* 0x00000004112a7c10 */ /* 0x004fe2000ffbe0ff */
[----:B------:R-:W-:Y:S01]  /*29e0*/  FMUL R76, R76, UR21 ;  /* 0x000000154c4c7c20 */ /* 0x000fe20008400000 */
[----:B------:R-:W-:Y:S01]  /*29f0*/  FMUL R77, R77, UR21 ;  /* 0x000000154d4d7c20 */ /* 0x000fe20008400000 */
[----:B------:R-:W-:Y:S01]  /*2a00*/  FMUL R80, R80, UR21 ;  /* 0x0000001550507c20 */ /* 0x000fe20008400000 */
[----:B------:R-:W-:Y:S01]  /*2a10*/  FMUL R84, R84, UR21 ;  /* 0x0000001554547c20 */ /* 0x000fe20008400000 */
[----:B------:R-:W-:Y:S01]  /*2a20*/  FMUL R105, R85, UR21 ;  /* 0x0000001555697c20 */ /* 0x000fe20008400000 */
[----:B------:R-:W2:Y:S01]  /*2a30*/  LDL.LU R17, [R1+0x58] ;  /* 0x0000580001117983 */ /* 0x000ea20000300800 */
[----:B----4-:R-:W-:Y:S02]  /*2a40*/  IADD3.X R43, R109, UR8, RZ, P5, !PT ;  /* 0x000000086d2b7c10 */ /* 0x010fe4000affe4ff */
[----:B-----5:R-:W-:-:S04]  /*2a50*/  IADD3 R44, P5, R110, UR4, RZ ;  /* 0x000000046e2c7c10 */ /* 0x020fc8000ffbe0ff */
[----:B------:R-:W-:Y:S02]  /*2a60*/  IADD3.X R45, R111, UR8, RZ, P5, !PT ;  /* 0x000000086f2d7c10 */ /* 0x000fe4000affe4ff */
[----:B------:R-:W-:-:S04]  /*2a70*/  IADD3 R46, P5, R107, UR4, RZ ;  /* 0x000000046b2e7c10 */ /* 0x000fc8000ffbe0ff */
[----:B------:R-:W-:Y:S02]  /*2a80*/  IADD3.X R47, R106, UR8, RZ, P5, !PT ;  /* 0x000000086a2f7c10 */ /* 0x000fe4000affe4ff */
[----:B------:R-:W-:Y:S01]  /*2a90*/  LOP3.LUT P5, RZ, R33, 0x1, RZ, 0xc0, !PT ;  /* 0x0000000121ff7812 */ /* 0x000fe200078ac0ff */
[----:B------:R-:W-:-:S05]  /*2aa0*/  FMUL R33, R68, UR21 ;  /* 0x0000001544217c20 */ /* 0x000fca0008400000 */
[----:B------:R-:W-:Y:S02]  /*2ab0*/  FSEL R33, R33, -INF , !P4 ;  /* 0xff80000021217808 */ /* 0x000fe40006000000 */
[----:B------:R-:W-:Y:S01]  /*2ac0*/  LOP3.LUT P4, RZ, R39, 0x1, RZ, 0xc0, !PT ;  /* 0x0000000127ff7812 */ /* 0x000fe2000788c0ff */
[----:B------:R-:W-:Y:S01]  /*2ad0*/  FMUL R39, R69, UR21 ;  /* 0x0000001545277c20 */ /* 0x000fe20008400000 */
[----:B------:R-:W-:-:S04]  /*2ae0*/  SHF.R.U32.HI R68, RZ, 0xc, R21 ;  /* 0x0000000cff447819 */ /* 0x000fc80000011615 */
        /* <DEDUP_REMOVED lines=11> */
[--C-:B------:R-:W-:Y:S01]  /*2ba0*/  SHF.R.U32.HI R71, RZ, 0x9, R21.reuse ;  /* 0x00000009ff477819 */ /* 0x100fe20000011615 */
[----:B------:R-:W4:Y:S03]  /*2bb0*/  LDG.E.U8 R87, desc[UR16][R46.64] ;  /* 0x000000102e577981 */ /* 0x000f26000c1e1100 */
        /* <DEDUP_REMOVED lines=31> */
[----:B------:R-:W-:Y:S01]  /*2db0*/  SHF.R.U32.HI R21, RZ, 0x2, R21 ;  /* 0x00000002ff157819 */ /* 0x000fe20000011615 */
[----:B------:R-:W5:Y:S03]  /*2dc0*/  LDG.E.U8 R86, desc[UR16][R44.64] ;  /* 0x000000102c567981 */ /* 0x000f66000c1e1100 */
[----:B------:R-:W-:Y:S02]  /*2dd0*/  FSEL R82, R82, -INF , !P3 ;  /* 0xff80000052527808 */ /* 0x000fe40005800000 */
[----:B------:R-:W-:-:S02]  /*2de0*/  LOP3.LUT P3, RZ, R83, 0x1, RZ, 0xc0, !PT ;  /* 0x0000000153ff7812 */ /* 0x000fc4000786c0ff */
[----:B------:R-:W-:-:S04]  /*2df0*/  FMNMX R83, R26, R27, !PT ;  /* 0x0000001b1a537209 */ /* 0x000fc80007800000 */
        /* <DEDUP_REMOVED lines=29> */
[----:B------:R-:W-:Y:S02]  /*2fd0*/  FMNMX R83, R69, R83, !PT ;  /* 0x0000005345537209 */ /* 0x000fe40007800000 */
[----:B------:R-:W-:Y:S02]  /*2fe0*/  FSEL R73, R73, -INF , !P4 ;  /* 0xff80000049497808 */ /* 0x000fe40006000000 */
[----:B------:R-:W-:Y:S02]  /*2ff0*/  LOP3.LUT P4, RZ, R21, 0x1, RZ, 0xc0, !PT ;  /* 0x0000000115ff7812 */ /* 0x000fe4000788c0ff */
[----:B------:R-:W0:Y:S02]  /*3000*/  SHFL.BFLY PT, R21, R83, 0x2, 0x1f ;  /* 0x0c401f0053157f89 */ /* 0x000e2400000e0000 */
[----:B0-----:R-:W-:-:S05]  /*3010*/  FMNMX R21, R83, R21, !PT ;  /* 0x0000001553157209 */ /* 0x001fca0007800000 */
[----:B------:R-:W0:Y:S02]  /*3020*/  SHFL.BFLY PT, R83, R21, 0x1, 0x1f ;  /* 0x0c201f0015537f89 */ /* 0x000e2400000e0000 */
[----:B0-----:R-:W-:-:S04]  /*3030*/  FMNMX R21, R21, R83, !PT ;  /* 0x0000005315157209 */ /* 0x001fc80007800000 */
[----:B------:R-:W-:-:S05]  /*3040*/  FMNMX R21, R21, R8, !PT ;  /* 0x0000000815157209 */ /* 0x000fca0007800000 */
[--C-:B------:R-:W-:Y:S02]  /*3050*/  FADD R83, R26, -R21.reuse ;  /* 0x800000151a537221 */ /* 0x100fe40000000000 */
[----:B------:R0:W3:Y:S02]  /*3060*/  LDG.E.U8 R26, desc[UR16][R40.64] ;  /* 0x00000010281a7981 */ /* 0x0000e4000c1e1100 */
[----:B------:R-:W-:Y:S01]  /*3070*/  FMUL R83, R83, 1.4426950216293334961 ;  /* 0x3fb8aa3b53537820 */ /* 0x000fe20000400000 */
[----:B0-----:R-:W-:-:S03]  /*3080*/  FADD R40, R27, -R21 ;  /* 0x800000151b287221 */ /* 0x001fc60000000000 */
[----:B------:R0:W-:Y:S01]  /*3090*/  MUFU.EX2 R27, R83 ;  /* 0x00000053001b7308 */ /* 0x0001e20000000800 */
[----:B------:R-:W-:Y:S01]  /*30a0*/  FMUL R41, R40, 1.4426950216293334961 ;  /* 0x3fb8aa3b28297820 */ /* 0x000fe20000400000 */
[--C-:B------:R-:W-:Y:S01]  /*30b0*/  FADD R40, R29, -R21.reuse ;  /* 0x800000151d287221 */ /* 0x100fe20000000000 */
[----:B0-----:R0:W2:Y:S05]  /*30c0*/  LDG.E.U8 R83, desc[UR16][R42.64] ;  /* 0x000000102a537981 */ /* 0x0010aa000c1e1100 */
[----:B------:R1:W4:Y:S01]  /*30d0*/  MUFU.EX2 R29, R41 ;  /* 0x00000029001d7308 */ /* 0x0003220000000800 */
[----:B------:R-:W-:-:S01]  /*30e0*/  FADD R50, R50, -R21 ;  /* 0x8000001532327221 */ /* 0x000fc20000000000 */
[--C-:B------:R-:W-:Y:S01]  /*30f0*/  FADD R51, R51, -R21.reuse ;  /* 0x8000001533337221 */ /* 0x100fe20000000000 */
[----:B------:R-:W-:-:S01]  /*3100*/  FADD R57, R57, -R21 ;  /* 0x8000001539397221 */ /* 0x000fc20000000000 */
[----:B------:R-:W-:-:S02]  /*3110*/  FSEL R76, R76, -INF , !P0 ;  /* 0xff8000004c4c7808 */ /* 0x000fc40004000000 */
[----:B------:R-:W-:Y:S02]  /*3120*/  FSEL R80, R80, -INF , !P1 ;  /* 0xff80000050507808 */ /* 0x000fe40004800000 */
[----:B------:R-:W-:Y:S01]  /*3130*/  FSEL R84, R84, -INF , !P3 ;  /* 0xff80000054547808 */ /* 0x000fe20005800000 */
[----:B-1----:R-:W-:Y:S01]  /*3140*/  FMUL R41, R40, 1.4426950216293334961 ;  /* 0x3fb8aa3b28297820 */ /* 0x002fe20000400000 */
[--C-:B------:R-:W-:Y:S01]  /*3150*/  FADD R40, R31, -R21.reuse ;  /* 0x800000151f287221 */ /* 0x100fe20000000000 */
[----:B0-----:R-:W-:-:S01]  /*3160*/  FADD R42, R34, -R21 ;  /* 0x80000015222a7221 */ /* 0x001fc20000000000 */
[----:B------:R-:W-:Y:S01]  /*3170*/  FSEL R105, R105, -INF , !P4 ;  /* 0xff80000069697808 */ /* 0x000fe20006000000 */
[----:B------:R-:W-:-:S01]  /*3180*/  FADD R61, R61, -R21 ;  /* 0x800000153d3d7221 */ /* 0x000fc20000000000 */
[----:B------:R-:W-:Y:S01]  /*3190*/  FMUL R40, R40, 1.4426950216293334961 ;  /* 0x3fb8aa3b28287820 */ /* 0x000fe20000400000 */
[----:B------:R-:W-:-:S01]  /*31a0*/  FADD R115, R115, -R21 ;  /* 0x8000001573737221 */ /* 0x000fc20000000000 */
[--C-:B------:R-:W-:Y:S01]  /*31b0*/  FADD R59, R59, -R21.reuse ;  /* 0x800000153b3b7221 */ /* 0x100fe20000000000 */
[----:B------:R-:W-:-:S01]  /*31c0*/  FADD R63, R63, -R21 ;  /* 0x800000153f3f7221 */ /* 0x000fc20000000000 */
[----:B------:R0:W-:Y:S01]  /*31d0*/  MUFU.EX2 R34, R40 ;  /* 0x0000002800227308 */ /* 0x0001e20000000800 */
[----:B------:R-:W-:-:S01]  /*31e0*/  FADD R67, R67, -R21 ;  /* 0x8000001543437221 */ /* 0x000fc20000000000 */
[--C-:B------:R-:W-:Y:S01]  /*31f0*/  FADD R82, R82, -R21.reuse ;  /* 0x8000001552527221 */ /* 0x100fe20000000000 */
[----:B------:R-:W-:-:S01]  /*3200*/  FADD R71, R71, -R21 ;  /* 0x8000001547477221 */ /* 0x000fc20000000000 */
[--C-:B------:R-:W-:Y:S01]  /*3210*/  FADD R68, R68, -R21.reuse ;  /* 0x8000001544447221 */ /* 0x100fe20000000000 */
[----:B------:R-:W-:-:S01]  /*3220*/  FADD R74, R74, -R21 ;  /* 0x800000154a4a7221 */ /* 0x000fc20000000000 */
[--C-:B------:R-:W-:Y:S01]  /*3230*/  FADD R78, R78, -R21.reuse ;  /* 0x800000154e4e7221 */ /* 0x100fe20000000000 */
[----:B------:R-:W-:-:S01]  /*3240*/  FADD R75, R75, -R21 ;  /* 0x800000154b4b7221 */ /* 0x000fc20000000000 */
[--C-:B------:R-:W-:Y:S01]  /*3250*/  FADD R79, R79, -R21.reuse ;  /* 0x800000154f4f7221 */ /* 0x100fe20000000000 */
[----:B0-----:R-:W-:Y:S01]  /*3260*/  FMNMX R40, R24, R25, !PT ;  /* 0x0000001918287209 */ /* 0x001fe20007800000 */
[----:B------:R0:W1:Y:S01]  /*3270*/  MUFU.EX2 R31, R41 ;  /* 0x00000029001f7308 */ /* 0x0000620000000800 */
[----:B------:R-:W-:-:S01]  /*3280*/  FADD R117, R117, -R21 ;  /* 0x8000001575757221 */ /* 0x000fc20000000000 */
[--C-:B------:R-:W-:Y:S01]  /*3290*/  FADD R119, R119, -R21.reuse ;  /* 0x8000001577777221 */ /* 0x100fe20000000000 */
[----:B------:R-:W-:Y:S01]  /*32a0*/  FMNMX R40, R28, R40, !PT ;  /* 0x000000281c287209 */ /* 0x000fe20007800000 */
[----:B------:R-:W-:Y:S01]  /*32b0*/  FMUL R42, R42, 1.4426950216293334961 ;  /* 0x3fb8aa3b2a2a7820 */ /* 0x000fe20000400000 */
[----:B------:R-:W-:-:S01]  /*32c0*/  FADD R122, R122, -R21 ;  /* 0x800000157a7a7221 */ /* 0x000fc20000000000 */
[--C-:B------:R-:W-:Y:S01]  /*32d0*/  FADD R123, R123, -R21.reuse ;  /* 0x800000157b7b7221 */ /* 0x100fe20000000000 */
[----:B------:R-:W-:Y:S01]  /*32e0*/  FMNMX R40, R30, R40, !PT ;  /* 0x000000281e287209 */ /* 0x000fe20007800000 */
[----:B------:R-:W-:Y:S01]  /*32f0*/  BAR.SYNC.DEFER_BLOCKING 0x0 ;  /* 0x0000000000007b1d */ /* 0x000fe20000010000 */
[----:B0-----:R-:W-:-:S02]  /*3300*/  FADD R41, R35, -R21 ;  /* 0x8000001523297221 */ /* 0x001fc40000000000 */
[----:B------:R-:W-:Y:S02]  /*3310*/  FMNMX R40, R112, R40, !PT ;  /* 0x0000002870287209 */ /* 0x000fe40007800000 */
[----:B------:R-:W-:Y:S01]  /*3320*/  FMUL R41, R41, 1.4426950216293334961 ;  /* 0x3fb8aa3b29297820 */ /* 0x000fe20000400000 */
[----:B------:R0:W-:Y:S02]  /*3330*/  MUFU.EX2 R35, R42 ;  /* 0x0000002a00237308 */ /* 0x0001e40000000800 */
[----:B0-----:R-:W-:-:S06]  /*3340*/  FADD R42, R37, -R21 ;  /* 0x80000015252a7221 */ /* 0x001fcc0000000000 */
[----:B------:R0:W-:Y:S02]  /*3350*/  MUFU.EX2 R37, R41 ;  /* 0x0000002900257308 */ /* 0x0001e40000000800 */
[----:B0-----:R-:W-:Y:S01]  /*3360*/  FMNMX R41, R113, R40, !PT ;  /* 0x0000002871297209 */ /* 0x001fe20007800000 */
[----:B------:R-:W-:-:S03]  /*3370*/  FMUL R40, R42, 1.4426950216293334961 ;  /* 0x3fb8aa3b2a287820 */ /* 0x000fc60000400000 */
        /* <DEDUP_REMOVED lines=11> */
[----:B------:R-:W-:Y:S01]  /*3430*/  FMNMX R47, R58, R46, !PT ;  /* 0x0000002e3a2f7209 */ /* 0x000fe20007800000 */
[----:B------:R-:W-:-:S03]  /*3440*/  FMUL R46, R50, 1.4426950216293334961 ;  /* 0x3fb8aa3b322e7820 */ /* 0x000fc60000400000 */
[----:B------:R-:W-:-:S04]  /*3450*/  FMNMX R47, R60, R47, !PT ;  /* 0x0000002f3c2f7209 */ /* 0x000fc80007800000 */
[----:B------:R-:W-:Y:S01]  /*3460*/  FMNMX R50, R62, R47, !PT ;  /* 0x0000002f3e327209 */ /* 0x000fe20007800000 */
[----:B------:R-:W-:-:S03]  /*3470*/  FMUL R47, R51, 1.4426950216293334961 ;  /* 0x3fb8aa3b332f7820 */ /* 0x000fc60000400000 */
[----:B------:R-:W-:Y:S01]  /*3480*/  FMNMX R51, R64, R50, !PT ;  /* 0x0000003240337209 */ /* 0x000fe20007800000 */
[----:B------:R-:W-:-:S03]  /*3490*/  FADD R50, R53, -R21 ;  /* 0x8000001535327221 */ /* 0x000fc60000000000 */
[----:B------:R-:W-:-:S04]  /*34a0*/  FMNMX R53, R65, R51, !PT ;  /* 0x0000003341357209 */ /* 0x000fc80007800000 */
[----:B------:R-:W-:-:S04]  /*34b0*/  FMNMX R53, R33, R53, !PT ;  /* 0x0000003521357209 */ /* 0x000fc80007800000 */
[----:B------:R-:W-:-:S04]  /*34c0*/  FMNMX R53, R39, R53, !PT ;  /* 0x0000003527357209 */ /* 0x000fc80007800000 */
[----:B------:R-:W-:Y:S01]  /*34d0*/  FMNMX R53, R70, R53, !PT ;  /* 0x0000003546357209 */ /* 0x000fe20007800000 */
[----:B------:R-:W-:-:S01]  /*34e0*/  FADD R51, R56, -R21 ;  /* 0x8000001538337221 */ /* 0x000fc20000000000 */
[----:B------:R-:W-:Y:S02]  /*34f0*/  FMUL R56, R81, UR21 ;  /* 0x0000001551387c20 */ /* 0x000fe40008400000 */
[----:B------:R-:W-:Y:S02]  /*3500*/  FMNMX R53, R73, R53, !PT ;  /* 0x0000003549357209 */ /* 0x000fe40007800000 */
[----:B------:R-:W-:Y:S01]  /*3510*/  FSEL R81, R77, -INF , !P2 ;  /* 0xff8000004d517808 */ /* 0x000fe20005000000 */
[----:B------:R-:W-:Y:S01]  /*3520*/  FMUL R77, R57, 1.4426950216293334961 ;  /* 0x3fb8aa3b394d7820 */ /* 0x000fe20000400000 */
[----:B------:R-:W-:-:S04]  /*3530*/  FMNMX R57, R76, R53, !PT ;  /* 0x000000354c397209 */ /* 0x000fc80007800000 */
[----:B------:R-:W-:Y:S02]  /*3540*/  FMNMX R57, R81, R57, !PT ;  /* 0x0000003951397209 */ /* 0x000fe40007800000 */
[----:B------:R-:W-:Y:S02]  /*3550*/  FSEL R85, R56, -INF , !P5 ;  /* 0xff80000038557808 */ /* 0x000fe40006800000 */
[----:B------:R-:W-:Y:S01]  /*3560*/  FMNMX R57, R80, R57, !PT ;  /* 0x0000003950397209 */ /* 0x000fe20007800000 */
[----:B------:R0:W-:Y:S03]  /*3570*/  MUFU.EX2 R53, R77 ;  /* 0x0000004d00357308 */ /* 0x0001e60000000800 */
[----:B------:R-:W-:-:S04]  /*3580*/  FMNMX R57, R85, R57, !PT ;  /* 0x0000003955397209 */ /* 0x000fc80007800000 */
[----:B0-----:R-:W-:-:S04]  /*3590*/  FMNMX R77, R84, R57, !PT ;  /* 0x00000039544d7209 */ /* 0x001fc80007800000 */
[----:B------:R-:W-:-:S05]  /*35a0*/  FMNMX R77, R105, R77, !PT ;  /* 0x0000004d694d7209 */ /* 0x000fca0007800000 */
[----:B------:R-:W0:Y:S02]  /*35b0*/  SHFL.BFLY PT, R106, R77, 0x2, 0x1f ;  /* 0x0c401f004d6a7f89 */ /* 0x000e2400000e0000 */
[----:B0-----:R-:W-:-:S05]  /*35c0*/  FMNMX R77, R77, R106, !PT ;  /* 0x0000006a4d4d7209 */ /* 0x001fca0007800000 */
[----:B------:R-:W0:Y:S01]  /*35d0*/  SHFL.BFLY PT, R106, R77, 0x1, 0x1f ;  /* 0x0c201f004d6a7f89 */ /* 0x000e2200000e0000 */
[----:B------:R-:W-:Y:S01]  /*35e0*/  FMUL R61, R61, 1.4426950216293334961 ;  /* 0x3fb8aa3b3d3d7820 */ /* 0x000fe20000400000 */
[----:B------:R-:W-:-:S03]  /*35f0*/  FMUL R41, R115, 1.4426950216293334961 ;  /* 0x3fb8aa3b73297820 */ /* 0x000fc60000400000 */
[----:B------:R4:W-:Y:S01]  /*3600*/  MUFU.EX2 R57, R61 ;  /* 0x0000003d00397308 */ /* 0x0009e20000000800 */
[----:B------:R-:W5:Y:S01]  /*3610*/  S2R R115, SR_TID.X ;  /* 0x0000000000737919 */ /* 0x000f620000002100 */
[----:B------:R-:W-:Y:S01]  /*3620*/  FMUL R56, R59, 1.4426950216293334961 ;  /* 0x3fb8aa3b3b387820 */ /* 0x000fe20000400000 */
[----:B------:R-:W-:Y:S01]  /*3630*/  FMUL R59, R63, 1.4426950216293334961 ;  /* 0x3fb8aa3b3f3b7820 */ /* 0x000fe20000400000 */
[----:B------:R-:W-:-:S01]  /*3640*/  FADD R63, R23, -R21 ;  /* 0x80000015173f7221 */ /* 0x000fc20000000000 */
[----:B----4-:R-:W-:-:S04]  /*3650*/  FADD R61, R66, -R21 ;  /* 0x80000015423d7221 */ /* 0x010fc80000000000 */
[----:B------:R-:W-:Y:S01]  /*3660*/  FMUL R61, R61, 1.4426950216293334961 ;  /* 0x3fb8aa3b3d3d7820 */ /* 0x000fe20000400000 */
[----:B0-----:R-:W-:-:S04]  /*3670*/  FMNMX R77, R77, R106, !PT ;  /* 0x0000006a4d4d7209 */ /* 0x001fc80007800000 */
[----:B------:R-:W-:Y:S01]  /*3680*/  FMNMX R77, R77, R20, !PT ;  /* 0x000000144d4d7209 */ /* 0x000fe20007800000 */
[----:B------:R0:W-:Y:S01]  /*3690*/  MUFU.EX2 R23, R61 ;  /* 0x0000003d00177308 */ /* 0x0001e20000000800 */
[----:B------:R-:W-:-:S03]  /*36a0*/  FMUL R82, R82, 1.4426950216293334961 ;  /* 0x3fb8aa3b52527820 */ /* 0x000fc60000400000 */
[--C-:B------:R-:W-:Y:S01]  /*36b0*/  FADD R24, R24, -R77.reuse ;  /* 0x8000004d18187221 */ /* 0x100fe20000000000 */
[----:B------:R-:W-:-:S01]  /*36c0*/  FADD R25, R25, -R77 ;  /* 0x8000004d19197221 */ /* 0x000fc20000000000 */
[--C-:B------:R-:W-:Y:S01]  /*36d0*/  FADD R28, R28, -R77.reuse ;  /* 0x8000004d1c1c7221 */ /* 0x100fe20000000000 */
[----:B------:R-:W-:-:S01]  /*36e0*/  FADD R30, R30, -R77 ;  /* 0x8000004d1e1e7221 */ /* 0x000fc20000000000 */
[----:B0-----:R-:W-:Y:S01]  /*36f0*/  FMUL R61, R63, 1.4426950216293334961 ;  /* 0x3fb8aa3b3f3d7820 */ /* 0x001fe20000400000 */
[----:B------:R-:W-:Y:S01]  /*3700*/  FMUL R63, R67, 1.4426950216293334961 ;  /* 0x3fb8aa3b433f7820 */ /* 0x000fe20000400000 */
[----:B------:R-:W-:Y:S01]  /*3710*/  FMUL R67, R71, 1.4426950216293334961 ;  /* 0x3fb8aa3b47437820 */ /* 0x000fe20000400000 */
[----:B------:R-:W-:Y:S01]  /*3720*/  FMUL R66, R68, 1.4426950216293334961 ;  /* 0x3fb8aa3b44427820 */ /* 0x000fe20000400000 */
[----:B------:R-:W-:Y:S01]  /*3730*/  FMUL R71, R74, 1.4426950216293334961 ;  /* 0x3fb8aa3b4a477820 */ /* 0x000fe20000400000 */
[----:B------:R-:W-:Y:S01]  /*3740*/  FMUL R24, R24, 1.4426950216293334961 ;  /* 0x3fb8aa3b18187820 */ /* 0x000fe20000400000 */
[----:B------:R-:W-:Y:S01]  /*3750*/  FMUL R25, R25, 1.4426950216293334961 ;  /* 0x3fb8aa3b19197820 */ /* 0x000fe20000400000 */
[----:B------:R-:W-:Y:S01]  /*3760*/  FMUL R28, R28, 1.4426950216293334961 ;  /* 0x3fb8aa3b1c1c7820 */ /* 0x000fe20000400000 */
[----:B------:R-:W-:Y:S01]  /*3770*/  FMUL R30, R30, 1.4426950216293334961 ;  /* 0x3fb8aa3b1e1e7820 */ /* 0x000fe20000400000 */
[----:B------:R-:W-:-:S01]  /*3780*/  FADD R68, R72, -R21 ;  /* 0x8000001548447221 */ /* 0x000fc20000000000 */
[----:B------:R-:W-:Y:S01]  /*3790*/  FMUL R74, R78, 1.4426950216293334961 ;  /* 0x3fb8aa3b4e4a7820 */ /* 0x000fe20000400000 */
[----:B------:R-:W-:Y:S01]  /*37a0*/  FMUL R72, R75, 1.4426950216293334961 ;  /* 0x3fb8aa3b4b487820 */ /* 0x000fe20000400000 */
[----:B------:R-:W-:Y:S01]  /*37b0*/  FADD R78, R69, -R21 ;  /* 0x80000015454e7221 */ /* 0x000fe20000000000 */
[----:B------:R-:W-:Y:S01]  /*37c0*/  FMUL R75, R79, 1.4426950216293334961 ;  /* 0x3fb8aa3b4f4b7820 */ /* 0x000fe20000400000 */
[----:B------:R-:W-:Y:S01]  /*37d0*/  MUFU.EX2 R69, R82 ;  /* 0x0000005200457308 */ /* 0x000fe20000000800 */
[----:B------:R-:W-:-:S01]  /*37e0*/  FADD R112, R112, -R77 ;  /* 0x8000004d70707221 */ /* 0x000fc20000000000 */
[--C-:B------:R-:W-:Y:S01]  /*37f0*/  FADD R113, R113, -R77.reuse ;  /* 0x8000004d71717221 */ /* 0x100fe20000000000 */
[----:B------:R-:W-:-:S05]  /*3800*/  FADD R114, R114, -R77 ;  /* 0x8000004d72727221 */ /* 0x000fca0000000000 */
[----:B------:R0:W-:Y:S01]  /*3810*/  MUFU.EX2 R79, R24 ;  /* 0x00000018004f7308 */ /* 0x0001e20000000800 */
[----:B------:R-:W-:-:S07]  /*3820*/  FADD R36, R36, -R77 ;  /* 0x8000004d24247221 */ /* 0x000fce0000000000 */
[----:B------:R4:W5:Y:S01]  /*3830*/  MUFU.EX2 R82, R25 ;  /* 0x0000001900527308 */ /* 0x0009620000000800 */
[----:B0-----:R-:W-:-:S07]  /*3840*/  FADD R24, R27, R29 ;  /* 0x0000001d1b187221 */ /* 0x001fce0000000000 */
[----:B------:R0:W-:Y:S01]  /*3850*/  MUFU.EX2 R106, R28 ;  /* 0x0000001c006a7308 */ /* 0x0001e20000000800 */
[----:B----4-:R-:W-:-:S07]  /*3860*/  FADD R25, R48, -R77 ;  /* 0x8000004d30197221 */ /* 0x010fce0000000000 */
[----:B------:R-:W4:Y:S01]  /*3870*/  MUFU.EX2 R107, R30 ;  /* 0x0000001e006b7308 */ /* 0x000f220000000800 */
[----:B-1----:R-:W-:-:S01]  /*3880*/  FADD R24, R31, R24 ;  /* 0x000000181f187221 */ /* 0x002fc20000000000 */
[----:B------:R-:W-:Y:S01]  /*3890*/  FMUL R108, R112, 1.4426950216293334961 ;  /* 0x3fb8aa3b706c7820 */ /* 0x000fe20000400000 */
[----:B------:R-:W-:Y:S01]  /*38a0*/  FMUL R109, R113, 1.4426950216293334961 ;  /* 0x3fb8aa3b716d7820 */ /* 0x000fe20000400000 */
[----:B------:R-:W-:Y:S01]  /*38b0*/  FMUL R111, R114, 1.4426950216293334961 ;  /* 0x3fb8aa3b726f7820 */ /* 0x000fe20000400000 */
[----:B------:R-:W-:Y:S01]  /*38c0*/  FMUL R36, R36, 1.4426950216293334961 ;  /* 0x3fb8aa3b24247820 */ /* 0x000fe20000400000 */
[C---:B------:R-:W-:Y:S01]  /*38d0*/  F2FP.SATFINITE.E4M3.F32.PACK_AB_MERGE_C R31, R34.reuse, R31, RZ ;  /* 0x0000001f221f723e */ /* 0x040fe200048070ff */
[----:B0-----:R-:W-:Y:S01]  /*38e0*/  FMUL R28, R25, 1.4426950216293334961 ;  /* 0x3fb8aa3b191c7820 */ /* 0x001fe20000400000 */
[----:B------:R-:W-:Y:S01]  /*38f0*/  MUFU.EX2 R40, R40 ;  /* 0x0000002800287308 */ /* 0x000fe20000000800 */
[----:B------:R-:W-:-:S01]  /*3900*/  FADD R34, R34, R24 ;  /* 0x0000001822227221 */ /* 0x000fc20000000000 */
[--C-:B------:R-:W-:Y:S01]  /*3910*/  FADD R25, R49, -R77.reuse ;  /* 0x8000004d31197221 */ /* 0x100fe20000000000 */
[----:B------:R-:W-:-:S01]  /*3920*/  FADD R24, R52, -R77 ;  /* 0x8000004d34187221 */ /* 0x000fc20000000000 */
[----:B------:R-:W-:-:S04]  /*3930*/  F2FP.SATFINITE.E4M3.F32.PACK_AB_MERGE_C R27, R29, R27, RZ ;  /* 0x0000001b1d1b723e */ /* 0x000fc800048070ff */
[----:B------:R-:W0:Y:S01]  /*3940*/  MUFU.EX2 R41, R41 ;  /* 0x0000002900297308 */ /* 0x000e220000000800 */
[----:B------:R-:W-:Y:S01]  /*3950*/  FMUL R25, R25, 1.4426950216293334961 ;  /* 0x3fb8aa3b19197820 */ /* 0x000fe20000400000 */
[----:B------:R-:W-:Y:S01]  /*3960*/  FMUL R24, R24, 1.4426950216293334961 ;  /* 0x3fb8aa3b18187820 */ /* 0x000fe20000400000 */
[----:B-----5:R-:W-:Y:S02]  /*3970*/  F2FP.SATFINITE.E4M3.F32.PACK_AB_MERGE_C R27, R82, R79, R27 ;  /* 0x0000004f521b723e */ /* 0x020fe4000480701b */
[----:B------:R-:W-:-:S03]  /*3980*/  LOP3.LUT P6, RZ, R115, 0x1, RZ, 0xc0, !PT ;  /* 0x0000000173ff7812 */ /* 0x000fc600078cc0ff */
[----:B------:R-:W-:Y:S01]  /*3990*/  MUFU.EX2 R108, R108 ;  /* 0x0000006c006c7308 */ /* 0x000fe20000000800 */
[----:B----4-:R-:W-:Y:S01]  /*39a0*/  F2FP.SATFINITE.E4M3.F32.PACK_AB_MERGE_C R31, R107, R106, R31 ;  /* 0x0000006a6b1f723e */ /* 0x010fe2000480701f */
[----:B------:R-:W-:Y:S01]  /*39b0*/  FMUL R42, R117, 1.4426950216293334961 ;  /* 0x3fb8aa3b752a7820 */ /* 0x000fe20000400000 */
[----:B------:R-:W-:-:S05]  /*39c0*/  FMUL R43, R119, 1.4426950216293334961 ;  /* 0x3fb8aa3b772b7820 */ /* 0x000fca0000400000 */
[----:B------:R-:W-:Y:S01]  /*39d0*/  MUFU.EX2 R109, R109 ;  /* 0x0000006d006d7308 */ /* 0x000fe20000000800 */
[----:B------:R-:W-:Y:S01]  /*39e0*/  FMUL R44, R122, 1.4426950216293334961 ;  /* 0x3fb8aa3b7a2c7820 */ /* 0x000fe20000400000 */
[----:B------:R-:W-:Y:S01]  /*39f0*/  FMUL R45, R123, 1.4426950216293334961 ;  /* 0x3fb8aa3b7b2d7820 */ /* 0x000fe20000400000 */
[----:B------:R-:W-:-:S05]  /*3a00*/  FADD R116, R116, -R77 ;  /* 0x8000004d74747221 */ /* 0x000fca0000000000 */
[----:B------:R-:W-:Y:S01]  /*3a10*/  MUFU.EX2 R110, R36 ;  /* 0x00000024006e7308 */ /* 0x000fe20000000800 */
[----:B------:R-:W-:-:S01]  /*3a20*/  FADD R118, R118, -R77 ;  /* 0x8000004d76767221 */ /* 0x000fc20000000000 */
[----:B------:R-:W-:-:S06]  /*3a30*/  FADD R120, R120, -R77 ;  /* 0x8000004d78787221 */ /* 0x000fcc0000000000 */
[----:B------:R-:W1:Y:S01]  /*3a40*/  MUFU.EX2 R111, R111 ;  /* 0x0000006f006f7308 */ /* 0x000e620000000800 */
[----:B------:R-:W-:-:S01]  /*3a50*/  FADD R121, R121, -R77 ;  /* 0x8000004d79797221 */ /* 0x000fc20000000000 */
[----:B------:R-:W-:-:S06]  /*3a60*/  FMUL R112, R116, 1.4426950216293334961 ;  /* 0x3fb8aa3b74707820 */ /* 0x000fcc0000400000 */
[----:B------:R4:W-:Y:S01]  /*3a70*/  MUFU.EX2 R49, R28 ;  /* 0x0000001c00317308 */ /* 0x0009e20000000800 */
[----:B------:R-:W-:Y:S01]  /*3a80*/  FMUL R113, R118, 1.4426950216293334961 ;  /* 0x3fb8aa3b76717820 */ /* 0x000fe20000400000 */
[----:B------:R-:W-:Y:S01]  /*3a90*/  FMUL R114, R120, 1.4426950216293334961 ;  /* 0x3fb8aa3b78727820 */ /* 0x000fe20000400000 */
[----:B----4-:R-:W-:-:S05]  /*3aa0*/  FADD R28, R54, -R77 ;  /* 0x8000004d361c7221 */ /* 0x010fca0000000000 */
[----:B------:R4:W-:Y:S01]  /*3ab0*/  MUFU.EX2 R52, R25 ;  /* 0x0000001900347308 */ /* 0x0009e20000000800 */
[----:B------:R-:W-:-:S07]  /*3ac0*/  FMUL R121, R121, 1.4426950216293334961 ;  /* 0x3fb8aa3b79797820 */ /* 0x000fce0000400000 */
[----:B------:R5:W-:Y:S01]  /*3ad0*/  MUFU.EX2 R54, R24 ;  /* 0x0000001800367308 */ /* 0x000be20000000800 */
[----:B----4-:R-:W-:Y:S02]  /*3ae0*/  SEL R25, R27, R31, !P6 ;  /* 0x0000001f1b197207 */ /* 0x010fe40007000000 */
[----:B0-----:R-:W-:Y:S02]  /*3af0*/  F2FP.SATFINITE.E4M3.F32.PACK_AB_MERGE_C R29, R41, R40, RZ ;  /* 0x00000028291d723e */ /* 0x001fe400048070ff */
[----:B-----5:R-:W-:Y:S01]  /*3b00*/  SEL R24, R31, R27, !P6 ;  /* 0x0000001b1f187207 */ /* 0x020fe20007000000 */
[----:B------:R-:W-:Y:S02]  /*3b10*/  FMUL R27, R28, 1.4426950216293334961 ;  /* 0x3fb8aa3b1c1b7820 */ /* 0x000fe40000400000 */
[----:B------:R-:W-:Y:S01]  /*3b20*/  MUFU.EX2 R42, R42 ;  /* 0x0000002a002a7308 */ /* 0x000fe20000000800 */
[----:B------:R-:W-:-:S01]  /*3b30*/  FADD R28, R55, -R77 ;  /* 0x8000004d371c7221 */ /* 0x000fc20000000000 */
[----:B-1----:R-:W-:-:S06]  /*3b40*/  F2FP.SATFINITE.E4M3.F32.PACK_AB_MERGE_C R29, R111, R110, R29 ;  /* 0x0000006e6f1d723e */ /* 0x002fcc000480701d */
[----:B------:R-:W-:Y:S01]  /*3b50*/  MUFU.EX2 R43, R43 ;  /* 0x0000002b002b7308 */ /* 0x000fe20000000800 */
[----:B------:R-:W-:-:S07]  /*3b60*/  FMUL R28, R28, 1.4426950216293334961 ;  /* 0x3fb8aa3b1c1c7820 */ /* 0x000fce0000400000 */
[----:B------:R-:W-:Y:S08]  /*3b70*/  MUFU.EX2 R44, R44 ;  /* 0x0000002c002c7308 */ /* 0x000ff00000000800 */
[----:B------:R-:W0:Y:S01]  /*3b80*/  MUFU.EX2 R45, R45 ;  /* 0x0000002d002d7308 */ /* 0x000e220000000800 */
[----:B------:R-:W-:-:S07]  /*3b90*/  FADD R30, R58, -R77 ;  /* 0x8000004d3a1e7221 */ /* 0x000fce0000000000 */
[----:B------:R1:W-:Y:S01]  /*3ba0*/  MUFU.EX2 R55, R27 ;  /* 0x0000001b00377308 */ /* 0x0003e20000000800 */
[----:B------:R-:W-:Y:S01]  /*3bb0*/  FMUL R50, R50, 1.4426950216293334961 ;  /* 0x3fb8aa3b32327820 */ /* 0x000fe20000400000 */
[----:B-1----:R-:W-:-:S06]  /*3bc0*/  F2FP.SATFINITE.E4M3.F32.PACK_AB_MERGE_C R27, R37, R35, RZ ;  /* 0x00000023251b723e */ /* 0x002fcc00048070ff */
[----:B------:R-:W-:Y:S01]  /*3bd0*/  MUFU.EX2 R112, R112 ;  /* 0x0000007000707308 */ /* 0x000fe20000000800 */
[----:B------:R-:W-:-:S07]  /*3be0*/  F2FP.SATFINITE.E4M3.F32.PACK_AB_MERGE_C R27, R109, R108, R27 ;  /* 0x0000006c6d1b723e */ /* 0x000fce000480701b */
[----:B------:R-:W-:Y:S01]  /*3bf0*/  MUFU.EX2 R113, R113 ;  /* 0x0000007100717308 */ /* 0x000fe20000000800 */
[----:B------:R-:W-:-:S07]  /*3c00*/  FMUL R51, R51, 1.4426950216293334961 ;  /* 0x3fb8aa3b33337820 */ /* 0x000fce0000400000 */
[----:B------:R-:W-:Y:S08]  /*3c10*/  MUFU.EX2 R114, R114 ;  /* 0x0000007200727308 */ /* 0x000ff00000000800 */
[----:B------:R-:W1:Y:S08]  /*3c20*/  MUFU.EX2 R48, R121 ;  /* 0x0000007900307308 */ /* 0x000e700000000800 */
[----:B------:R4:W-:Y:S01]  /*3c30*/  MUFU.EX2 R58, R28 ;  /* 0x0000001c003a7308 */ /* 0x0009e20000000800 */
[----:B0-----:R-:W-:-:S02]  /*3c40*/  F2FP.SATFINITE.E4M3.F32.PACK_AB_MERGE_C R31, R45, R44, RZ ;  /* 0x0000002c2d1f723e */ /* 0x001fc400048070ff */
[----:B----4-:R-:W-:Y:S02]  /*3c50*/  SEL R28, R27, R29, !P6 ;  /* 0x0000001d1b1c7207 */ /* 0x010fe40007000000 */
[----:B------:R-:W-:Y:S01]  /*3c60*/  SEL R27, R29, R27, !P6 ;  /* 0x0000001b1d1b7207 */ /* 0x000fe20007000000 */
[----:B------:R-:W-:Y:S01]  /*3c70*/  FMUL R29, R30, 1.4426950216293334961 ;  /* 0x3fb8aa3b1e1d7820 */ /* 0x000fe20000400000 */
[----:B------:R-:W-:-:S01]  /*3c80*/  FADD R30, R60, -R77 ;  /* 0x8000004d3c1e7221 */ /* 0x000fc20000000000 */
[----:B------:R-:W-:Y:S01]  /*3c90*/  MUFU.EX2 R46, R46 ;  /* 0x0000002e002e7308 */ /* 0x000fe20000000800 */
[----:B-1----:R-:W-:Y:S02]  /*3ca0*/  F2FP.SATFINITE.E4M3.F32.PACK_AB_MERGE_C R31, R48, R114, R31 ;  /* 0x00000072301f723e */ /* 0x002fe4000480701f */
[----:B------:R-:W-:-:S05]  /*3cb0*/  FMUL R30, R30, 1.4426950216293334961 ;  /* 0x3fb8aa3b1e1e7820 */ /* 0x000fca0000400000 */
[----:B------:R-:W0:Y:S01]  /*3cc0*/  MUFU.EX2 R47, R47 ;  /* 0x0000002f002f7308 */ /* 0x000e220000000800 */
[----:B------:R-:W-:-:S07]  /*3cd0*/  FADD R36, R62, -R77 ;  /* 0x8000004d3e247221 */ /* 0x000fce0000000000 */
[----:B------:R-:W-:Y:S08]  /*3ce0*/  MUFU.EX2 R50, R50 ;  /* 0x0000003200327308 */ /* 0x000ff00000000800 */
[----:B------:R-:W1:Y:S08]  /*3cf0*/  MUFU.EX2 R51, R51 ;  /* 0x0000003300337308 */ /* 0x000e700000000800 */
[----:B------:R4:W-:Y:S02]  /*3d00*/  MUFU.EX2 R60, R29 ;  /* 0x0000001d003c7308 */ /* 0x0009e40000000800 */
[----:B----4-:R-:W-:-:S06]  /*3d10*/  F2FP.SATFINITE.E4M3.F32.PACK_AB_MERGE_C R29, R43, R42, RZ ;  /* 0x0000002a2b1d723e */ /* 0x010fcc00048070ff */
[----:B------:R4:W-:Y:S01]  /*3d20*/  MUFU.EX2 R62, R30 ;  /* 0x0000001e003e7308 */ /* 0x0009e20000000800 */
[----:B------:R-:W-:Y:S01]  /*3d30*/  F2FP.SATFINITE.E4M3.F32.PACK_AB_MERGE_C R29, R113, R112, R29 ;  /* 0x00000070711d723e */ /* 0x000fe2000480701d */
[----:B------:R-:W-:-:S03]  /*3d40*/  FADD R34, R35, R34 ;  /* 0x0000002223227221 */ /* 0x000fc60000000000 */
[----:B----4-:R-:W-:Y:S02]  /*3d50*/  SEL R30, R29, R31, !P6 ;  /* 0x0000001f1d1e7207 */ /* 0x010fe40007000000 */
[----:B------:R-:W-:Y:S01]  /*3d60*/  SEL R29, R31, R29, !P6 ;  /* 0x0000001d1f1d7207 */ /* 0x000fe20007000000 */
[--C-:B------:R-:W-:Y:S01]  /*3d70*/  FADD R31, R64, -R77.reuse ;  /* 0x8000004d401f7221 */ /* 0x100fe20000000000 */
[----:B------:R-:W4:Y:S01]  /*3d80*/  MUFU.EX2 R56, R56 ;  /* 0x0000003800387308 */ /* 0x000f220000000800 */
[----:B------:R-:W-:Y:S01]  /*3d90*/  FMUL R36, R36, 1.4426950216293334961 ;  /* 0x3fb8aa3b24247820 */ /* 0x000fe20000400000 */
[----:B------:R-:W-:Y:S01]  /*3da0*/  FADD R115, R37, R34 ;  /* 0x0000002225737221 */ /* 0x000fe20000000000 */
[----:B------:R-:W-:Y:S01]  /*3db0*/  FMUL R35, R31, 1.4426950216293334961 ;  /* 0x3fb8aa3b1f237820 */ /* 0x000fe20000400000 */
[--C-:B------:R-:W-:Y:S01]  /*3dc0*/  FADD R31, R65, -R77.reuse ;  /* 0x8000004d411f7221 */ /* 0x100fe20000000000 */
[----:B------:R-:W-:-:S01]  /*3dd0*/  FADD R117, R33, -R77 ;  /* 0x8000004d21757221 */ /* 0x000fc20000000000 */
[----:B0-----:R-:W-:-:S02]  /*3de0*/  F2FP.SATFINITE.E4M3.F32.PACK_AB_MERGE_C R33, R47, R46, RZ ;  /* 0x0000002e2f21723e */ /* 0x001fc400048070ff */
[----:B------:R-:W0:Y:S01]  /*3df0*/  MUFU.EX2 R59, R59 ;  /* 0x0000003b003b7308 */ /* 0x000e220000000800 */
[----:B-1----:R-:W-:Y:S01]  /*3e00*/  F2FP.SATFINITE.E4M3.F32.PACK_AB_MERGE_C R34, R51, R50, RZ ;  /* 0x000000323322723e */ /* 0x002fe200048070ff */
[----:B------:R-:W-:Y:S01]  /*3e10*/  FMUL R31, R31, 1.4426950216293334961 ;  /* 0x3fb8aa3b1f1f7820 */ /* 0x000fe20000400000 */
[----:B------:R-:W-:Y:S02]  /*3e20*/  F2FP.SATFINITE.E4M3.F32.PACK_AB_MERGE_C R33, R52, R49, R33 ;  /* 0x000000313421723e */ /* 0x000fe40004807021 */
[----:B------:R-:W-:-:S03]  /*3e30*/  F2FP.SATFINITE.E4M3.F32.PACK_AB_MERGE_C R34, R55, R54, R34 ;  /* 0x000000363722723e */ /* 0x000fc60004807022 */
[----:B------:R-:W1:Y:S01]  /*3e40*/  MUFU.EX2 R64, R36 ;  /* 0x0000002400407308 */ /* 0x000e620000000800 */
[----:B------:R5:W-:Y:S07]  /*3e50*/  STS.U8 [R7+UR12+0x2000], R22 ;  /* 0x0020001607007988 */ /* 0x000bee000800000c */
[----:B------:R3:W-:Y:S02]  /*3e60*/  MUFU.EX2 R116, R31 ;  /* 0x0000001f00747308 */ /* 0x0007e40000000800 */
[----:B---3--:R-:W-:-:S02]  /*3e70*/  SEL R31, R33, R34, !P6 ;  /* 0x00000022211f7207 */ /* 0x008fc40007000000 */
[----:B------:R-:W-:Y:S01]  /*3e80*/  SEL R33, R34, R33, !P6 ;  /* 0x0000002122217207 */ /* 0x000fe20007000000 */
[----:B------:R-:W-:-:S03]  /*3e90*/  FADD R34, R70, -R77 ;  /* 0x8000004d46227221 */ /* 0x000fc60000000000 */
[----:B------:R0:W-:Y:S01]  /*3ea0*/  MUFU.EX2 R65, R35 ;  /* 0x0000002300417308 */ /* 0x0001e20000000800 */
[----:B-----5:R-:W-:Y:S01]  /*3eb0*/  FMUL R22, R34, 1.4426950216293334961 ;  /* 0x3fb8aa3b22167820 */ /* 0x020fe20000400000 */
[----:B----4-:R-:W-:Y:S01]  /*3ec0*/  F2FP.SATFINITE.E4M3.F32.PACK_AB_MERGE_C R34, R56, R53, RZ ;  /* 0x000000353822723e */ /* 0x010fe200048070ff */
[----:B------:R-:W-:-:S01]  /*3ed0*/  FADD R85, R85, -R77 ;  /* 0x8000004d55557221 */ /* 0x000fc20000000000 */
[----:B0-----:R-:W-:Y:S02]  /*3ee0*/  F2FP.SATFINITE.E4M3.F32.PACK_AB_MERGE_C R35, R59, R57, RZ ;  /* 0x000000393b23723e */ /* 0x001fe400048070ff */
[----:B------:R-:W-:Y:S02]  /*3ef0*/  F2FP.SATFINITE.E4M3.F32.PACK_AB_MERGE_C R34, R60, R58, R34 ;  /* 0x0000003a3c22723e */ /* 0x000fe40004807022 */
[----:B-1----:R-:W-:Y:S01]  /*3f00*/  F2FP.SATFINITE.E4M3.F32.PACK_AB_MERGE_C R35, R64, R62, R35 ;  /* 0x0000003e4023723e */ /* 0x002fe20004807023 */
[----:B------:R-:W-:Y:S01]  /*3f10*/  FMUL R68, R68, 1.4426950216293334961 ;  /* 0x3fb8aa3b44447820 */ /* 0x000fe20000400000 */
[--C-:B------:R-:W-:Y:S01]  /*3f20*/  FADD R39, R39, -R77.reuse ;  /* 0x8000004d27277221 */ /* 0x100fe20000000000 */
[----:B------:R-:W-:-:S01]  /*3f30*/  FADD R73, R73, -R77 ;  /* 0x8000004d49497221 */ /* 0x000fc20000000000 */
[--C-:B------:R-:W-:Y:S01]  /*3f40*/  FADD R76, R76, -R77.reuse ;  /* 0x8000004d4c4c7221 */ /* 0x100fe20000000000 */
[----:B------:R0:W-:Y:S01]  /*3f50*/  STS.U8 [R7+UR12+0x2800], R26 ;  /* 0x0028001a07007988 */ /* 0x0001e2000800000c */
[----:B------:R-:W-:Y:S01]  /*3f60*/  LOP3.LUT R118, R7, 0x40, RZ, 0x3c, !PT ;  /* 0x0000004007767812 */ /* 0x000fe200078e3cff */
[----:B------:R-:W-:Y:S01]  /*3f70*/  FMUL R78, R78, 1.4426950216293334961 ;  /* 0x3fb8aa3b4e4e7820 */ /* 0x000fe20000400000 */
[----:B------:R-:W-:Y:S01]  /*3f80*/  FMUL R117, R117, 1.4426950216293334961 ;  /* 0x3fb8aa3b75757820 */ /* 0x000fe20000400000 */
[----:B------:R1:W-:Y:S01]  /*3f90*/  STS.U8 [R7+UR12+0x2400], R32 ;  /* 0x0024002007007988 */ /* 0x0003e2000800000c */
[----:B------:R-:W-:-:S01]  /*3fa0*/  FADD R81, R81, -R77 ;  /* 0x8000004d51517221 */ /* 0x000fc20000000000 */
[--C-:B------:R-:W-:Y:S01]  /*3fb0*/  FADD R105, R105, -R77.reuse ;  /* 0x8000004d69697221 */ /* 0x100fe20000000000 */
[----:B------:R-:W-:Y:S01]  /*3fc0*/  MUFU.EX2 R61, R61 ;  /* 0x0000003d003d7308 */ /* 0x000fe20000000800 */
[----:B0-----:R-:W-:Y:S01]  /*3fd0*/  FMUL R26, R85, 1.4426950216293334961 ;  /* 0x3fb8aa3b551a7820 */ /* 0x001fe20000400000 */
[----:B------:R-:W-:Y:S01]  /*3fe0*/  FADD R85, R84, -R77 ;  /* 0x8000004d54557221 */ /* 0x000fe20000000000 */
[----:B------:R-:W-:Y:S01]  /*3ff0*/  FMUL R39, R39, 1.4426950216293334961 ;  /* 0x3fb8aa3b27277820 */ /* 0x000fe20000400000 */
[----:B-1----:R-:W-:-:S04]  /*4000*/  SEL R32, R34, R35, !P6 ;  /* 0x0000002322207207 */ /* 0x002fc80007000000 */
[----:B------:R-:W-:Y:S01]  /*4010*/  MUFU.EX2 R63, R63 ;  /* 0x0000003f003f7308 */ /* 0x000fe20000000800 */
[----:B------:R-:W-:Y:S01]  /*4020*/  SEL R34, R35, R34, !P6 ;  /* 0x0000002223227207 */ /* 0x000fe20007000000 */
[----:B------:R-:W-:Y:S01]  /*4030*/  FMUL R73, R73, 1.4426950216293334961 ;  /* 0x3fb8aa3b49497820 */ /* 0x000fe20000400000 */
[----:B------:R-:W-:Y:S01]  /*4040*/  FMUL R76, R76, 1.4426950216293334961 ;  /* 0x3fb8aa3b4c4c7820 */ /* 0x000fe20000400000 */
[----:B------:R-:W-:Y:S01]  /*4050*/  FADD R35, R80, -R77 ;  /* 0x8000004d50237221 */ /* 0x000fe20000000000 */
[----:B------:R0:W-:Y:S01]  /*4060*/  STS.U8 [R7+UR12+0x2c00], R86 ;  /* 0x002c005607007988 */ /* 0x0001e2000800000c */
[----:B------:R-:W-:Y:S02]  /*4070*/  FMUL R81, R81, 1.4426950216293334961 ;  /* 0x3fb8aa3b51517820 */ /* 0x000fe40000400000 */
[----:B------:R-:W1:Y:S01]  /*4080*/  MUFU.EX2 R66, R66 ;  /* 0x0000004200427308 */ /* 0x000e620000000800 */
[----:B------:R-:W-:Y:S01]  /*4090*/  STS.U8 [R118+UR12+0x2200], R104 ;  /* 0x0022006876007988 */ /* 0x000fe2000800000c */
[----:B------:R-:W-:Y:S01]  /*40a0*/  FMUL R85, R85, 1.4426950216293334961 ;  /* 0x3fb8aa3b55557820 */ /* 0x000fe20000400000 */
[----:B------:R-:W-:-:S02]  /*40b0*/  FMUL R35, R35, 1.4426950216293334961 ;  /* 0x3fb8aa3b23237820 */ /* 0x000fc40000400000 */
[----:B------:R-:W-:Y:S01]  /*40c0*/  STS.U8 [R118+UR12+0x2600], R38 ;  /* 0x0026002676007988 */ /* 0x000fe2000800000c */
[----:B0-----:R-:W-:Y:S02]  /*40d0*/  FMUL R86, R105, 1.4426950216293334961 ;  /* 0x3fb8aa3b69567820 */ /* 0x001fe40000400000 */
[----:B------:R-:W-:Y:S01]  /*40e0*/  MUFU.EX2 R67, R67 ;  /* 0x0000004300437308 */ /* 0x000fe20000000800 */
[----:B--2---:R-:W-:Y:S04]  /*40f0*/  STS.U8 [R118+UR12+0x2a00], R83 ;  /* 0x002a005376007988 */ /* 0x004fe8000800000c */
[----:B------:R0:W-:Y:S03]  /*4100*/  STS.U8 [R118+UR12+0x2e00], R87 ;  /* 0x002e005776007988 */ /* 0x0001e6000800000c */
[----:B------:R-:W2:Y:S08]  /*4110*/  MUFU.EX2 R68, R68 ;  /* 0x0000004400447308 */ /* 0x000eb00000000800 */
[----:B------:R-:W-:Y:S01]  /*4120*/  MUFU.EX2 R71, R71 ;  /* 0x0000004700477308 */ /* 0x000fe20000000800 */
[----:B0-----:R-:W-:-:S07]  /*4130*/  LOP3.LUT R87, R2, 0x1, RZ, 0x3c, !PT ;  /* 0x0000000102577812 */ /* 0x001fce00078e3cff */
[----:B------:R-:W0:Y:S01]  /*4140*/  MUFU.EX2 R72, R72 ;  /* 0x0000004800487308 */ /* 0x000e220000000800 */
[----:B------:R-:W-:Y:S07]  /*4150*/  SHFL.IDX PT, R25, R25, R2, 0x1f ;  /* 0x00001f0219197589 */ /* 0x000fee00000e0000 */
[----:B------:R-:W-:Y:S01]  /*4160*/  MUFU.EX2 R74, R74 ;  /* 0x0000004a004a7308 */ /* 0x000fe20000000800 */
[----:B------:R-:W3:Y:S07]  /*4170*/  SHFL.IDX PT, R104, R24, R87, 0x1f ;  /* 0x00001f5718687589 */ /* 0x000eee00000e0000 */
[----:B------:R-:W-:Y:S08]  /*4180*/  MUFU.EX2 R75, R75 ;  /* 0x0000004b004b7308 */ /* 0x000ff00000000800 */
[----:B------:R-:W-:Y:S08]  /*4190*/  MUFU.EX2 R78, R78 ;  /* 0x0000004e004e7308 */ /* 0x000ff00000000800 */
[----:B------:R-:W-:Y:S08]  /*41a0*/  MUFU.EX2 R117, R117 ;  /* 0x0000007500757308 */ /* 0x000ff00000000800 */
[----:B------:R-:W4:Y:S08]  /*41b0*/  MUFU.EX2 R70, R39 ;  /* 0x0000002700467308 */ /* 0x000f300000000800 */
[----:B------:R-:W-:Y:S08]  /*41c0*/  MUFU.EX2 R22, R22 ;  /* 0x0000001600167308 */ /* 0x000ff00000000800 */
[----:B------:R-:W5:Y:S08]  /*41d0*/  MUFU.EX2 R73, R73 ;  /* 0x0000004900497308 */ /* 0x000f700000000800 */
[----:B------:R-:W-:Y:S08]  /*41e0*/  MUFU.EX2 R76, R76 ;  /* 0x0000004c004c7308 */ /* 0x000ff00000000800 */
[----:B------:R-:W3:Y:S08]  /*41f0*/  MUFU.EX2 R80, R81 ;  /* 0x0000005100507308 */ /* 0x000ef00000000800 */
[----:B------:R2:W-:Y:S01]  /*4200*/  MUFU.EX2 R84, R26 ;  /* 0x0000001a00547308 */ /* 0x0005e20000000800 */
[----:B-1----:R-:W-:Y:S01]  /*4210*/  F2FP.SATFINITE.E4M3.F32.PACK_AB_MERGE_C R36, R66, R63, RZ ;  /* 0x0000003f4224723e */ /* 0x002fe200048070ff */
[----:B------:R1:W-:Y:S06]  /*4220*/  MEMBAR.ALL.CTA ;  /* 0x0000000000007992 */ /* 0x0003ec0000008000 */
[----:B-1----:R-:W1:Y:S01]  /*4230*/  FENCE.VIEW.ASYNC.S ;  /* 0x00000000000073c6 */ /* 0x002e620000000000 */
[----:B------:R3:W3:Y:S08]  /*4240*/  MUFU.EX2 R81, R35 ;  /* 0x0000002300517308 */ /* 0x0006f00000000800 */
[----:B------:R-:W-:Y:S08]  /*4250*/  MUFU.EX2 R85, R85 ;  /* 0x0000005500557308 */ /* 0x000ff00000000800 */
[----:B------:R-:W1:Y:S01]  /*4260*/  MUFU.EX2 R86, R86 ;  /* 0x0000005600567308 */ /* 0x000e620000000800 */
[----:B--2---:R-:W-:-:S02]  /*4270*/  F2FP.SATFINITE.E4M3.F32.PACK_AB_MERGE_C R26, R61, R23, RZ ;  /* 0x000000173d1a723e */ /* 0x004fc400048070ff */
[----:B------:R-:W-:Y:S02]  /*4280*/  F2FP.SATFINITE.E4M3.F32.PACK_AB_MERGE_C R37, R68, R67, RZ ;  /* 0x000000434425723e */ /* 0x000fe400048070ff */
[----:B0-----:R-:W-:Y:S02]  /*4290*/  F2FP.SATFINITE.E4M3.F32.PACK_AB_MERGE_C R38, R72, R71, RZ ;  /* 0x000000474826723e */ /* 0x001fe400048070ff */
[----:B------:R-:W-:Y:S02]  /*42a0*/  F2FP.SATFINITE.E4M3.F32.PACK_AB_MERGE_C R26, R116, R65, R26 ;  /* 0x00000041741a723e */ /* 0x000fe4000480701a */
[----:B----4-:R-:W-:Y:S02]  /*42b0*/  F2FP.SATFINITE.E4M3.F32.PACK_AB_MERGE_C R36, R70, R117, R36 ;  /* 0x000000754624723e */ /* 0x010fe40004807024 */
[----:B------:R-:W-:Y:S02]  /*42c0*/  F2FP.SATFINITE.E4M3.F32.PACK_AB_MERGE_C R39, R75, R74, RZ ;  /* 0x0000004a4b27723e */ /* 0x000fe400048070ff */
[----:B------:R-:W-:-:S02]  /*42d0*/  F2FP.SATFINITE.E4M3.F32.PACK_AB_MERGE_C R83, R78, R69, RZ ;  /* 0x000000454e53723e */ /* 0x000fc400048070ff */
[----:B-----5:R-:W-:Y:S02]  /*42e0*/  F2FP.SATFINITE.E4M3.F32.PACK_AB_MERGE_C R37, R73, R22, R37 ;  /* 0x000000164925723e */ /* 0x020fe40004807025 */
[----:B---3--:R-:W-:Y:S02]  /*42f0*/  F2FP.SATFINITE.E4M3.F32.PACK_AB_MERGE_C R38, R80, R76, R38 ;  /* 0x0000004c5026723e */ /* 0x008fe40004807026 */
[----:B------:R-:W-:Y:S02]  /*4300*/  SEL R35, R26, R36, !P6 ;  /* 0x000000241a237207 */ /* 0x000fe40007000000 */
[----:B------:R-:W-:Y:S02]  /*4310*/  F2FP.SATFINITE.E4M3.F32.PACK_AB_MERGE_C R39, R84, R81, R39 ;  /* 0x000000515427723e */ /* 0x000fe40004807027 */
[----:B-1----:R-:W-:Y:S02]  /*4320*/  F2FP.SATFINITE.E4M3.F32.PACK_AB_MERGE_C R83, R86, R85, R83 ;  /* 0x000000555653723e */ /* 0x002fe40004807053 */
[----:B------:R-:W-:-:S02]  /*4330*/  SEL R26, R36, R26, !P6 ;  /* 0x0000001a241a7207 */ /* 0x000fc40007000000 */
[----:B------:R-:W-:Y:S02]  /*4340*/  SEL R36, R37, R38, !P6 ;  /* 0x0000002625247207 */ /* 0x000fe40007000000 */
[----:B------:R-:W-:Y:S02]  /*4350*/  SEL R37, R38, R37, !P6 ;  /* 0x0000002526257207 */ /* 0x000fe40007000000 */
[----:B------:R-:W-:Y:S01]  /*4360*/  SEL R38, R39, R83, !P6 ;  /* 0x0000005327267207 */ /* 0x000fe20007000000 */
[----:B------:R-:W-:Y:S01]  /*4370*/  SHFL.IDX PT, R28, R28, R2, 0x1f ;  /* 0x00001f021c1c7589 */ /* 0x000fe200000e0000 */
[----:B------:R-:W-:Y:S01]  /*4380*/  SEL R39, R83, R39, !P6 ;  /* 0x0000002753277207 */ /* 0x000fe20007000000 */
[----:B------:R-:W-:Y:S02]  /*4390*/  FADD R8, -R21, R8 ;  /* 0x0000000815087221 */ /* 0x000fe40000000100 */
[----:B------:R-:W0:Y:S01]  /*43a0*/  SHFL.IDX PT, R27, R27, R87, 0x1f ;  /* 0x00001f571b1b7589 */ /* 0x000e2200000e0000 */
[----:B------:R-:W-:-:S01]  /*43b0*/  FADD R20, -R77, R20 ;  /* 0x000000144d147221 */ /* 0x000fc20000000100 */
[----:B------:R-:W-:-:S02]  /*43c0*/  PRMT R24, R25, R6, R104 ;  /* 0x0000000619187216 */ /* 0x000fc40000000068 */
[----:B------:R-:W-:Y:S01]  /*43d0*/  SHFL.IDX PT, R30, R30, R2, 0x1f ;  /* 0x00001f021e1e7589 */ /* 0x000fe200000e0000 */
[----:B------:R-:W-:-:S03]  /*43e0*/  PRMT R25, R25, R5, R104 ;  /* 0x0000000519197216 */ /* 0x000fc60000000068 */
[----:B------:R-:W1:Y:S01]  /*43f0*/  SHFL.IDX PT, R29, R29, R87, 0x1f ;  /* 0x00001f571d1d7589 */ /* 0x000e6200000e0000 */
[----:B------:R-:W-:Y:S01]  /*4400*/  FMUL R8, R8, 1.4426950216293334961 ;  /* 0x3fb8aa3b08087820 */ /* 0x000fe20000400000 */
[----:B------:R-:W-:Y:S02]  /*4410*/  FMUL R20, R20, 1.4426950216293334961 ;  /* 0x3fb8aa3b14147820 */ /* 0x000fe40000400000 */
[----:B------:R-:W-:Y:S04]  /*4420*/  SHFL.IDX PT, R33, R33, R87, 0x1f ;  /* 0x00001f5721217589 */ /* 0x000fe800000e0000 */
[----:B------:R-:W2:Y:S04]  /*4430*/  SHFL.IDX PT, R118, R31, R2, 0x1f ;  /* 0x00001f021f767589 */ /* 0x000ea800000e0000 */
[----:B------:R-:W-:Y:S04]  /*4440*/  SHFL.IDX PT, R34, R34, R87, 0x1f ;  /* 0x00001f5722227589 */ /* 0x000fe800000e0000 */
[----:B------:R0:W-:Y:S04]  /*4450*/  SHFL.IDX PT, R83, R26, R87, 0x1f ;  /* 0x00001f571a537589 */ /* 0x0001e800000e0000 */
[----:B------:R-:W-:Y:S04]  /*4460*/  SHFL.IDX PT, R37, R37, R87, 0x1f ;  /* 0x00001f5725257589 */ /* 0x000fe800000e0000 */
[----:B------:R-:W-:Y:S04]  /*4470*/  SHFL.IDX PT, R39, R39, R87, 0x1f ;  /* 0x00001f5727277589 */ /* 0x000fe800000e0000 */
[----:B------:R-:W3:Y:S04]  /*4480*/  SHFL.IDX PT, R104, R32, R2, 0x1f ;  /* 0x00001f0220687589 */ /* 0x000ee800000e0000 */
[----:B------:R-:W4:Y:S04]  /*4490*/  SHFL.IDX PT, R35, R35, R2, 0x1f ;  /* 0x00001f0223237589 */ /* 0x000f2800000e0000 */
[----:B------:R-:W5:Y:S04]  /*44a0*/  SHFL.IDX PT, R105, R36, R2, 0x1f ;  /* 0x00001f0224697589 */ /* 0x000f6800000e0000 */
[----:B------:R-:W5:Y:S01]  /*44b0*/  SHFL.IDX PT, R87, R38, R2, 0x1f ;  /* 0x00001f0226577589 */ /* 0x000f6200000e0000 */
[----:B------:R-:W3:Y:S08]  /*44c0*/  MUFU.EX2 R8, R8 ;  /* 0x0000000800087308 */ /* 0x000ef00000000800 */
[----:B------:R-:W4:Y:S01]  /*44d0*/  MUFU.EX2 R20, R20 ;  /* 0x0000001400147308 */ /* 0x000f220000000800 */
[----:B0-----:R-:W-:-:S02]  /*44e0*/  PRMT R26, R28, R6, R27 ;  /* 0x000000061c1a7216 */ /* 0x001fc4000000001b */
[-C--:B------:R-:W-:Y:S02]  /*44f0*/  PRMT R27, R28, R5.reuse, R27 ;  /* 0x000000051c1b7216 */ /* 0x080fe4000000001b */
[CCC-:B-1----:R-:W-:Y:S02]  /*4500*/  PRMT R28, R30.reuse, R6.reuse, R29.reuse ;  /* 0x000000061e1c7216 */ /* 0x1c2fe4000000001d */
[-C--:B------:R-:W-:Y:S02]  /*4510*/  PRMT R29, R30, R5.reuse, R29 ;  /* 0x000000051e1d7216 */ /* 0x080fe4000000001d */
[--C-:B--2---:R-:W-:Y:S01]  /*4520*/  PRMT R30, R118, R6, R33.reuse ;  /* 0x00000006761e7216 */ /* 0x104fe20000000021 */
[-C--:B---3--:R-:W-:Y:S01]  /*4530*/  FMUL R90, R90, R8.reuse ;  /* 0x000000085a5a7220 */ /* 0x088fe20000400000 */
[-C--:B------:R-:W-:Y:S01]  /*4540*/  PRMT R31, R118, R5.reuse, R33 ;  /* 0x00000005761f7216 */ /* 0x080fe20000000021 */
[----:B------:R-:W-:Y:S01]  /*4550*/  FMUL R91, R91, R8 ;  /* 0x000000085b5b7220 */ /* 0x000fe20000400000 */
[--C-:B------:R-:W-:Y:S01]  /*4560*/  PRMT R32, R104, R6, R34.reuse ;  /* 0x0000000668207216 */ /* 0x100fe20000000022 */
[-C--:B------:R-:W-:Y:S01]  /*4570*/  FMUL R94, R94, R8.reuse ;  /* 0x000000085e5e7220 */ /* 0x080fe20000400000 */
[----:B------:R-:W-:Y:S01]  /*4580*/  PRMT R33, R104, R5, R34 ;  /* 0x0000000568217216 */ /* 0x000fe20000000022 */
[-C--:B------:R-:W-:Y:S01]  /*4590*/  FMUL R95, R95, R8.reuse ;  /* 0x000000085f5f7220 */ /* 0x080fe20000400000 */
[-C--:B------:R-:W-:Y:S01]  /*45a0*/  FMUL R98, R98, R8.reuse ;  /* 0x0000000862627220 */ /* 0x080fe20000400000 */
[-C--:B------:R-:W-:Y:S01]  /*45b0*/  FMUL R99, R99, R8.reuse ;  /* 0x0000000863637220 */ /* 0x080fe20000400000 */
[-C--:B------:R-:W-:Y:S01]  /*45c0*/  FMUL R102, R102, R8.reuse ;  /* 0x0000000866667220 */ /* 0x080fe20000400000 */
[----:B------:R-:W-:Y:S01]  /*45d0*/  FMUL R103, R103, R8 ;  /* 0x0000000867677220 */ /* 0x000fe20000400000 */
[-C--:B----4-:R-:W-:Y:S01]  /*45e0*/  FMUL R88, R88, R20.reuse ;  /* 0x0000001458587220 */ /* 0x090fe20000400000 */
[-C--:B------:R-:W-:Y:S01]  /*45f0*/  FMUL R89, R89, R20.reuse ;  /* 0x0000001459597220 */ /* 0x080fe20000400000 */
[-C--:B------:R-:W-:Y:S01]  /*4600*/  FMUL R92, R92, R20.reuse ;  /* 0x000000145c5c7220 */ /* 0x080fe20000400000 */
[-C--:B------:R-:W-:Y:S01]  /*4610*/  FMUL R93, R93, R20.reuse ;  /* 0x000000145d5d7220 */ /* 0x080fe20000400000 */
[-C--:B------:R-:W-:Y:S01]  /*4620*/  FMUL R96, R96, R20.reuse ;  /* 0x0000001460607220 */ /* 0x080fe20000400000 */
[-C--:B------:R-:W-:Y:S01]  /*4630*/  FMUL R97, R97, R20.reuse ;  /* 0x0000001461617220 */ /* 0x080fe20000400000 */
[-C--:B------:R-:W-:Y:S01]  /*4640*/  FMUL R100, R100, R20.reuse ;  /* 0x0000001464647220 */ /* 0x080fe20000400000 */
[----:B------:R-:W-:Y:S01]  /*4650*/  FMUL R101, R101, R20 ;  /* 0x0000001465657220 */ /* 0x000fe20000400000 */
[----:B------:R-:W-:-:S02]  /*4660*/  PRMT R34, R35, R6, R83 ;  /* 0x0000000623227216 */ /* 0x000fc40000000053 */
[-C--:B-----5:R-:W-:Y:S02]  /*4670*/  PRMT R36, R105, R6.reuse, R37 ;  /* 0x0000000669247216 */ /* 0x0a0fe40000000025 */
[----:B------:R-:W-:Y:S02]  /*4680*/  PRMT R38, R87, R6, R39 ;  /* 0x0000000657267216 */ /* 0x000fe40000000027 */
[-C--:B------:R-:W-:Y:S02]  /*4690*/  PRMT R35, R35, R5.reuse, R83 ;  /* 0x0000000523237216 */ /* 0x080fe40000000053 */
[-C--:B------:R-:W-:Y:S02]  /*46a0*/  PRMT R37, R105, R5.reuse, R37 ;  /* 0x0000000569257216 */ /* 0x080fe40000000025 */
[----:B------:R-:W-:Y:S01]  /*46b0*/  PRMT R39, R87, R5, R39 ;  /* 0x0000000557277216 */ /* 0x000fe20000000027 */
[----:B------:R-:W-:Y:S06]  /*46c0*/  BAR.SYNC.DEFER_BLOCKING 0x0 ;  /* 0x0000000000007b1d */ /* 0x000fec0000010000 */
[----:B------:R-:W-:Y:S01]  /*46d0*/  UMOV UR11, 0x40000040 ;  /* 0x40000040000b7882 */ /* 0x000fe20000000000 */
[----:B------:R-:W-:-:S06]  /*46e0*/  WARPGROUP.ARRIVE ;  /* 0x00000000000079c5 */ /* 0x000fcc0000000000 */
[----:B------:R-:W-:Y:S01]  /*46f0*/  QGMMA.64x32x32.F32.E4M3.E4M3 R88, R24, gdesc[UR8], R88 ;  /* 0x0060000818587df3 */ /* 0x000fe20008700858 */
[----:B------:R-:W-:-:S04]  /*4700*/  FADD R79, R79, R82 ;  /* 0x000000524f4f7221 */ /* 0x000fc80000000000 */
[----:B------:R-:W-:-:S04]  /*4710*/  FADD R79, R106, R79 ;  /* 0x0000004f6a4f7221 */ /* 0x000fc80000000000 */
[----:B------:R-:W-:-:S04]  /*4720*/  FADD R79, R107, R79 ;  /* 0x0000004f6b4f7221 */ /* 0x000fc80000000000 */
[----:B------:R-:W-:-:S04]  /*4730*/  FADD R79, R108, R79 ;  /* 0x0000004f6c4f7221 */ /* 0x000fc80000000000 */
[----:B------:R-:W-:Y:S01]  /*4740*/  FADD R79, R109, R79 ;  /* 0x0000004f6d4f7221 */ /* 0x000fe20000000000 */
[----:B------:R-:W-:-:S03]  /*4750*/  FADD R115, R40, R115 ;  /* 0x0000007328737221 */ /* 0x000fc60000000000 */
        /* <DEDUP_REMOVED lines=9> */
[----:B------:R-:W-:-:S01]  /*47f0*/  FADD R115, R45, R115 ;  /* 0x000000732d737221 */ /* 0x000fc20000000000 */
[----:B------:R-:W-:Y:S02]  /*4800*/  QGMMA.64x32x32.F32.E4M3.E4M3 R88, R28, gdesc[UR12], R88 ;  /* 0x0060000c1c587df3 */ /* 0x000fe40008700858 */
[----:B------:R-:W-:-:S01]  /*4810*/  FADD R48, R48, R79 ;  /* 0x0000004f30307221 */ /* 0x000fc20000000000 */
        /* <DEDUP_REMOVED lines=22> */
[----:B------:R-:W-:Y:S01]  /*4980*/  QGMMA.64x32x32.F32.E4M3.E4M3 R88, R32, gdesc[UR16], R88 ;  /* 0x0060001020587df3 */ /* 0x000fe20008700858 */
[----:B------:R-:W-:-:S02]  /*4990*/  FADD R66, R66, R63 ;  /* 0x0000003f42427221 */ /* 0x000fc40000000000 */
[----:B------:R-:W-:Y:S02]  /*49a0*/  FADD R117, R70, R117 ;  /* 0x0000007546757221 */ /* 0x000fe40000000000 */
        /* <DEDUP_REMOVED lines=15> */
[----:B------:R-:W-:Y:S01]  /*4aa0*/  FADD R85, R86, R85 ;  /* 0x0000005556557221 */ /* 0x000fe20000000000 */
[----:B------:R-:W0:Y:S02]  /*4ab0*/  S2R R119, SR_CTAID.X ;  /* 0x0000000000777919 */ /* 0x000e240000002500 */
[----:B------:R-:W1:Y:S04]  /*4ac0*/  SHFL.BFLY PT, R40, R69, 0x2, 0x1f ;  /* 0x0c401f0045287f89 */ /* 0x000e6800000e0000 */
[----:B------:R-:W2:Y:S01]  /*4ad0*/  SHFL.BFLY PT, R22, R85, 0x2, 0x1f ;  /* 0x0c401f0055167f89 */ /* 0x000ea200000e0000 */
[----:B------:R-:W-:Y:S01]  /*4ae0*/  QGMMA.64x32x32.F32.E4M3.E4M3 R88, R36, gdesc[UR20], R88, gsb0 ;  /* 0x0060001424587df3 */ /* 0x000fe20008000858 */
[----:B------:R-:W-:-:S04]  /*4af0*/  UIADD3 UR5, UP0, UR5, 0x80, URZ ;  /* 0x0000008005057890 */ /* 0x000fc8000ff1e03f */
[----:B------:R-:W-:Y:S01]  /*4b00*/  UIADD3.X UR6, URZ, UR6, URZ, UP0, !UPT ;  /* 0x000000063f067290 */ /* 0x000fe200087fe43f */
[----:B-1----:R-:W-:-:S01]  /*4b10*/  FADD R40, R69, R40 ;  /* 0x0000002845287221 */ /* 0x002fc20000000000 */
[----:B--2---:R-:W-:-:S04]  /*4b20*/  FADD R22, R85, R22 ;  /* 0x0000001655167221 */ /* 0x004fc80000000000 */
[----:B------:R-:W1:Y:S01]  /*4b30*/  SHFL.BFLY PT, R41, R40, 0x1, 0x1f ;  /* 0x0c201f0028297f89 */ /* 0x000e6200000e0000 */
[----:B0-----:R-:W-:-:S03]  /*4b40*/  IMAD.SHL.U32 R119, R119, 0x100, RZ ;  /* 0x0000010077777824 */ /* 0x001fc600078e00ff */
[----:B------:R-:W0:Y:S01]  /*4b50*/  SHFL.BFLY PT, R23, R22, 0x1, 0x1f ;  /* 0x0c201f0016177f89 */ /* 0x000e2200000e0000 */
[----:B------:R-:W-:Y:S02]  /*4b60*/  VIADD R119, R119, 0x100 ;  /* 0x0000010077777836 */ /* 0x000fe40000000000 */
[----:B------:R-:W-:-:S03]  /*4b70*/  IMAD.U32 R42, RZ, RZ, UR6 ;  /* 0x00000006ff2a7e24 */ /* 0x000fc6000f8e00ff */
[----:B------:R-:W-:-:S04]  /*4b80*/  ISETP.LE.U32.AND P0, PT, R119, UR5, PT ;  /* 0x0000000577007c0c */ /* 0x000fc8000bf03070 */
[----:B------:R-:W-:Y:S01]  /*4b90*/  ISETP.GE.U32.AND.EX P0, PT, R42, RZ, PT, P0 ;  /* 0x000000ff2a00720c */ /* 0x000fe20003f06100 */
[----:B------:R-:W-:Y:S01]  /*4ba0*/  ULEA UR4, UR7, UR4, 0x7 ;  /* 0x0000000407047291 */ /* 0x000fe2000f8e383f */
[----:B------:R-:W-:Y:S02]  /*4bb0*/  IMAD R3, R17, 0x80, R3 ;  /* 0x0000008011037824 */ /* 0x000fe400078e0203 */
[----:B-1----:R-:W-:-:S01]  /*4bc0*/  FADD R41, R40, R41 ;  /* 0x0000002928297221 */ /* 0x002fc20000000000 */
[----:B0-----:R-:W-:-:S03]  /*4bd0*/  FADD R23, R22, R23 ;  /* 0x0000001716177221 */ /* 0x001fc60000000000 */
[----:B------:R-:W-:Y:S01]  /*4be0*/  FFMA R18, R8, R18, R41 ;  /* 0x0000001208127223 */ /* 0x000fe20000000029 */
[----:B------:R-:W-:Y:S02]  /*4bf0*/  WARPGROUP.DEPBAR.LE gsb0, 0x0 ;  /* 0x00008000000079c5 */ /* 0x000fe40000010000 */
[----:B------:R-:W-:Y:S01]  /*4c00*/  FFMA R19, R20, R19, R23 ;  /* 0x0000001314137223 */ /* 0x000fe20000000017 */
[----:B------:R-:W-:Y:S02]  /*4c10*/  IMAD.MOV.U32 R20, RZ, RZ, R77 ;  /* 0x000000ffff147224 */ /* 0x000fe400078e004d */
[----:B------:R-:W-:Y:S01]  /*4c20*/  IMAD.MOV.U32 R8, RZ, RZ, R21 ;  /* 0x000000ffff087224 */ /* 0x000fe200078e0015 */
[----:B------:R-:W-:Y:S06]  /*4c30*/  @!P0 BRA `(.L_x_1) ;  /* 0xffffffc400448947 */ /* 0x000fec000383ffff */
.L_x_0:
[----:B------:R-:W1:Y:S01]  /*4c40*/  S2R R105, SR_TID.X ;  /* 0x0000000000697919 */ /* 0x000e620000002100 */
[----:B0-----:R-:W-:Y:S02]  /*4c50*/  IMAD.MOV.U32 R24, RZ, RZ, R18 ;  /* 0x000000ffff187224 */ /* 0x001fe400078e0012 */
[----:B------:R-:W-:Y:S01]  /*4c60*/  FMUL R5, R98, 0.25 ;  /* 0x3e80000062057820 */ /* 0x000fe20000400000 */
[----:B------:R-:W-:Y:S01]  /*4c70*/  FMUL R2, R99, 0.25 ;  /* 0x3e80000063027820 */ /* 0x000fe20000400000 */
[----:B------:R-:W-:Y:S01]  /*4c80*/  FMUL R3, R102, 0.25 ;  /* 0x3e80000066037820 */ /* 0x000fe20000400000 */
[----:B------:R-:W-:Y:S01]  /*4c90*/  IMAD.MOV.U32 R29, RZ, RZ, R19 ;  /* 0x000000ffff1d7224 */ /* 0x000fe200078e0013 */
[C---:B------:R-:W-:Y:S01]  /*4ca0*/  FSETP.GT.AND P0, PT, |R24|.reuse, 8.50705917302346158658e+37, PT ;  /* 0x7e8000001800780b */ /* 0x040fe20003f04200 */
[----:B------:R-:W-:Y:S01]  /*4cb0*/  FMUL R0, R103, 0.25 ;  /* 0x3e80000067007820 */ /* 0x000fe20000400000 */
[----:B------:R-:W-:Y:S01]  /*4cc0*/  FSETP.GEU.AND P3, PT, R24, 1.175494350822287508e-38, PT ;  /* 0x008000001800780b */ /* 0x000fe20003f6e000 */
[----:B------:R-:W-:Y:S01]  /*4cd0*/  FMUL R15, R88, 0.25 ;  /* 0x3e800000580f7820 */ /* 0x000fe20000400000 */
[----:B------:R-:W-:Y:S01]  /*4ce0*/  FSEL R98, R5, R98, P0 ;  /* 0x0000006205627208 */ /* 0x000fe20000000000 */
        /* <DEDUP_REMOVED lines=9> */
[----:B------:R-:W-:Y:S01]  /*4d80*/  FSETP.GT.AND P1, PT, |R29|, 8.50705917302346158658e+37, PT ;  /* 0x7e8000001d00780b */ /* 0x000fe20003f24200 */
[----:B------:R-:W-:Y:S01]  /*4d90*/  BAR.SYNC.DEFER_BLOCKING 0x0 ;  /* 0x0000000000007b1d */ /* 0x000fe20000010000 */
[----:B------:R-:W-:Y:S01]  /*4da0*/  FSEL R12, R0, R103, P0 ;  /* 0x00000067000c7208 */ /* 0x000fe20000000000 */
[----:B------:R-:W-:Y:S01]  /*4db0*/  FMUL R0, R95, 0.25 ;  /* 0x3e8000005f007820 */ /* 0x000fe20000400000 */
[----:B------:R-:W-:-:S02]  /*4dc0*/  FSEL R17, R5, R96, P1 ;  /* 0x0000006005117208 */ /* 0x000fc40000800000 */
[----:B------:R-:W-:-:S03]  /*4dd0*/  FSEL R97, R2, R97, P1 ;  /* 0x0000006102617208 */ /* 0x000fc60000800000 */
[----:B------:R-:W0:Y:S01]  /*4de0*/  LDC.64 R38, c[0x0][0x228] ;  /* 0x00008a00ff267b82 */ /* 0x000e220000000a00 */
[----:B------:R-:W-:Y:S01]  /*4df0*/  FSEL R94, R3, R94, P0 ;  /* 0x0000005e035e7208 */ /* 0x000fe20000000000 */
[----:B------:R-:W-:Y:S01]  /*4e00*/  FMUL R3, R100, 0.25 ;  /* 0x3e80000064037820 */ /* 0x000fe20000400000 */
[----:B------:R-:W-:Y:S01]  /*4e10*/  FSEL R16, R0, R95, P0 ;  /* 0x0000005f00107208 */ /* 0x000fe20000000000 */
[----:B------:R-:W-:Y:S01]  /*4e20*/  FMUL R0, R101, 0.25 ;  /* 0x3e80000065007820 */ /* 0x000fe20000400000 */
[C---:B-1----:R-:W-:Y:S01]  /*4e30*/  LOP3.LUT R4, R105.reuse, 0x7, RZ, 0xc0, !PT ;  /* 0x0000000769047812 */ /* 0x042fe200078ec0ff */
[----:B------:R-:W-:Y:S01]  /*4e40*/  IMAD.SHL.U32 R2, R105, 0x4, RZ ;  /* 0x0000000469027824 */ /* 0x000fe200078e00ff */
[----:B------:R-:W-:Y:S01]  /*4e50*/  FSEL R13, R3, R100, P1 ;  /* 0x00000064030d7208 */ /* 0x000fe20000800000 */
[----:B------:R-:W-:Y:S01]  /*4e60*/  FMUL R3, R92, 0.25 ;  /* 0x3e8000005c037820 */ /* 0x000fe20000400000 */
[----:B------:R-:W-:Y:S01]  /*4e70*/  LEA R5, R4, UR12, 0x4 ;  /* 0x0000000c04057c11 */ /* 0x000fe2000f8e20ff */
[----:B------:R-:W1:Y:S01]  /*4e80*/  S2R R104, SR_CTAID.X ;  /* 0x0000000000687919 */ /* 0x000e620000002500 */
[----:B------:R-:W-:Y:S01]  /*4e90*/  FSEL R101, R0, R101, P1 ;  /* 0x0000006500657208 */ /* 0x000fe20000800000 */
[----:B------:R-:W-:Y:S01]  /*4ea0*/  FMUL R0, R93, 0.25 ;  /* 0x3e8000005d007820 */ /* 0x000fe20000400000 */
[----:B------:R-:W-:Y:S01]  /*4eb0*/  FSEL R23, R3, R92, P1 ;  /* 0x0000005c03177208 */ /* 0x000fe20000800000 */
[----:B------:R-:W-:Y:S01]  /*4ec0*/  IMAD R7, R4, -0x8, R5 ;  /* 0xfffffff804077824 */ /* 0x000fe200078e0205 */
[----:B------:R-:W-:Y:S01]  /*4ed0*/  LOP3.LUT R4, R2, 0x3c0, RZ, 0xc0, !PT ;  /* 0x000003c002047812 */ /* 0x000fe200078ec0ff */
[----:B------:R-:W-:Y:S01]  /*4ee0*/  IMAD.SHL.U32 R2, R105, 0x8, RZ ;  /* 0x0000000869027824 */ /* 0x000fe200078e00ff */
[----:B------:R-:W-:Y:S01]  /*4ef0*/  FSETP.GEU.AND P2, PT, R29, 1.175494350822287508e-38, PT ;  /* 0x008000001d00780b */ /* 0x000fe20003f4e000 */
[----:B------:R-:W-:Y:S01]  /*4f00*/  FMUL R3, R24, 8388608 ;  /* 0x4b00000018037820 */ /* 0x000fe20000400000 */
[----:B------:R-:W-:Y:S01]  /*4f10*/  FSEL R93, R0, R93, P1 ;  /* 0x0000005d005d7208 */ /* 0x000fe20000800000 */
[----:B------:R-:W-:Y:S01]  /*4f20*/  FMUL R0, R89, 0.25 ;  /* 0x3e80000059007820 */ /* 0x000fe20000400000 */
[----:B------:R-:W-:Y:S01]  /*4f30*/  LOP3.LUT R19, R2, 0xf80, RZ, 0xc0, !PT ;  /* 0x00000f8002137812 */ /* 0x000fe200078ec0ff */
[----:B------:R-:W-:Y:S01]  /*4f40*/  FMUL R2, R29, 8388608 ;  /* 0x4b0000001d027820 */ /* 0x000fe20000400000 */
[----:B------:R-:W-:Y:S01]  /*4f50*/  FSEL R3, R3, R24, !P3 ;  /* 0x0000001803037208 */ /* 0x000fe20005800000 */
[----:B------:R-:W-:Y:S01]  /*4f60*/  IMAD.IADD R27, R4, 0x1, R7 ;  /* 0x00000001041b7824 */ /* 0x000fe200078e0207 */
[C---:B------:R-:W-:Y:S01]  /*4f70*/  FSETP.GEU.AND P4, PT, |R24|.reuse, 1.175494350822287508e-38, PT ;  /* 0x008000001800780b */ /* 0x040fe20003f8e200 */
[----:B------:R-:W-:Y:S01]  /*4f80*/  @P0 FMUL R24, R24, 0.25 ;  /* 0x3e80000018180820 */ /* 0x000fe20000400000 */
[----:B------:R-:W-:Y:S01]  /*4f90*/  FSEL R2, R2, R29, !P2 ;  /* 0x0000001d02027208 */ /* 0x000fe20005000000 */
[----:B------:R-:W-:Y:S01]  /*4fa0*/  VIADD R4, R3, 0xc0cafb0d ;  /* 0xc0cafb0d03047836 */ /* 0x000fe20000000000 */
[----:B------:R-:W-:Y:S01]  /*4fb0*/  FSEL R89, R0, R89, P1 ;  /* 0x0000005900597208 */ /* 0x000fe20000800000 */
[----:B------:R-:W-:Y:S01]  /*4fc0*/  ULDC.64 UR4, c[0x0][0x270] ;  /* 0x00009c0000047ab9 */ /* 0x000fe20000000a00 */
[----:B------:R-:W-:Y:S01]  /*4fd0*/  FSETP.GEU.AND P5, PT, |R29|, 1.175494350822287508e-38, PT ;  /* 0x008000001d00780b */ /* 0x000fe20003fae200 */
[----:B------:R-:W-:Y:S01]  /*4fe0*/  VIADD R0, R2, 0xc0cafb0d ;  /* 0xc0cafb0d02007836 */ /* 0x000fe20000000000 */
[----:B------:R-:W-:Y:S01]  /*4ff0*/  LOP3.LUT R20, R105, 0x8, RZ, 0xc0, !PT ;  /* 0x0000000869147812 */ /* 0x000fe200078ec0ff */
[----:B------:R-:W-:Y:S01]  /*5000*/  @P1 FMUL R29, R29, 0.25 ;  /* 0x3e8000001d1d1820 */ /* 0x000fe20000400000 */
[----:B------:R-:W-:Y:S01]  /*5010*/  LOP3.LUT R10, R4, 0xff800000, RZ, 0xc0, !PT ;  /* 0xff800000040a7812 */ /* 0x000fe200078ec0ff */
[----:B------:R-:W-:Y:S01]  /*5020*/  UIMAD UR4, UR13, UR4, URZ ;  /* 0x000000040d0472a4 */ /* 0x000fe2000f8e023f */
[----:B------:R-:W-:Y:S01]  /*5030*/  LOP3.LUT R7, R0, 0xff800000, RZ, 0xc0, !PT ;  /* 0xff80000000077812 */ /* 0x000fe200078ec0ff */
[----:B------:R-:W-:Y:S01]  /*5040*/  IMAD R22, R20, 0x200, R5 ;  /* 0x0000020014167824 */ /* 0x000fe200078e0205 */
[----:B------:R-:W-:Y:S01]  /*5050*/  FSEL R5, RZ, -23, P2 ;  /* 0xc1b80000ff057808 */ /* 0x000fe20001000000 */
[----:B------:R-:W-:Y:S01]  /*5060*/  @!P4 FMUL R24, R24, 16777216 ;  /* 0x4b8000001818c820 */ /* 0x000fe20000400000 */
[----:B------:R-:W-:Y:S01]  /*5070*/  I2FP.F32.S32 R6, R7 ;  /* 0x0000000700067245 */ /* 0x000fe20000201400 */
[----:B------:R-:W-:Y:S01]  /*5080*/  @!P4 FMUL R14, R14, 16777216 ;  /* 0x4b8000000e0ec820 */ /* 0x000fe20000400000 */
[----:B------:R-:W-:Y:S01]  /*5090*/  FSEL R8, RZ, -23, P3 ;  /* 0xc1b80000ff087808 */ /* 0x000fe20001800000 */
[----:B------:R-:W-:Y:S01]  /*50a0*/  @!P5 FMUL R29, R29, 16777216 ;  /* 0x4b8000001d1dd820 */ /* 0x000fe20000400000 */
[----:B------:R-:W-:Y:S01]  /*50b0*/  I2FP.F32.S32 R9, R10 ;  /* 0x0000000a00097245 */ /* 0x000fe20000201400 */
[----:B------:R-:W-:Y:S01]  /*50c0*/  FFMA.FTZ R5, R6, 1.1920928955078125e-07, R5 ;  /* 0x3400000006057823 */ /* 0x000fe20000010005 */
[----:B------:R-:W2:Y:S01]  /*50d0*/  MUFU.RCP R11, R24 ;  /* 0x00000018000b7308 */ /* 0x000ea20000001000 */
[----:B------:R-:W-:Y:S01]  /*50e0*/  FSEL R25, R15, R88, P1 ;  /* 0x000000580f197208 */ /* 0x000fe20000800000 */
[----:B------:R-:W-:Y:S01]  /*50f0*/  @!P4 FMUL R18, R18, 16777216 ;  /* 0x4b8000001212c820 */ /* 0x000fe20000400000 */
[----:B------:R-:W-:Y:S01]  /*5100*/  FFMA.FTZ R6, R9, 1.1920928955078125e-07, R8 ;  /* 0x3400000009067823 */ /* 0x000fe20000010008 */
[----:B------:R-:W-:Y:S01]  /*5110*/  @!P5 FMUL R101, R101, 16777216 ;  /* 0x4b8000006565d820 */ /* 0x000fe20000400000 */
[----:B------:R-:W-:Y:S01]  /*5120*/  @!P5 FMUL R13, R13, 16777216 ;  /* 0x4b8000000d0dd820 */ /* 0x000fe20000400000 */
[----:B------:R-:W-:Y:S01]  /*5130*/  @!P5 FMUL R97, R97, 16777216 ;  /* 0x4b8000006161d820 */ /* 0x000fe20000400000 */
[----:B------:R-:W-:Y:S01]  /*5140*/  @!P5 FMUL R93, R93, 16777216 ;  /* 0x4b8000005d5dd820 */ /* 0x000fe20000400000 */
[----:B------:R-:W3:Y:S01]  /*5150*/  MUFU.RCP R8, R29 ;  /* 0x0000001d00087308 */ /* 0x000ee20000001000 */
[----:B------:R-:W-:Y:S01]  /*5160*/  @!P5 FMUL R23, R23, 16777216 ;  /* 0x4b8000001717d820 */ /* 0x000fe20000400000 */
[----:B------:R-:W-:Y:S01]  /*5170*/  @!P5 FMUL R89, R89, 16777216 ;  /* 0x4b8000005959d820 */ /* 0x000fe20000400000 */
[----:B------:R-:W-:Y:S01]  /*5180*/  @!P5 FMUL R25, R25, 16777216 ;  /* 0x4b8000001919d820 */ /* 0x000fe20000400000 */
[----:B------:R-:W-:Y:S01]  /*5190*/  @!P5 FMUL R17, R17, 16777216 ;  /* 0x4b8000001111d820 */ /* 0x000fe20000400000 */
[----:B------:R-:W-:Y:S01]  /*51a0*/  LEA.HI R0, R20, R27, RZ, 0x1f ;  /* 0x0000001b14007211 */ /* 0x000fe200078ff8ff */
[----:B------:R-:W-:-:S02]  /*51b0*/  IMAD.IADD R4, R19, 0x1, R22 ;  /* 0x0000000113047824 */ /* 0x000fc400078e0216 */
[----:B------:R-:W-:Y:S01]  /*51c0*/  @!P4 FMUL R16, R16, 16777216 ;  /* 0x4b8000001010c820 */ /* 0x000fe20000400000 */
[----:B------:R-:W-:Y:S01]  /*51d0*/  @!P4 FMUL R94, R94, 16777216 ;  /* 0x4b8000005e5ec820 */ /* 0x000fe20000400000 */
[C---:B--2---:R-:W-:Y:S01]  /*51e0*/  FMUL R15, R11.reuse, R14 ;  /* 0x0000000e0b0f7220 */ /* 0x044fe20000400000 */
[C---:B------:R-:W-:Y:S01]  /*51f0*/  FMUL R20, R11.reuse, R18 ;  /* 0x000000120b147220 */ /* 0x040fe20000400000 */
[----:B------:R-:W-:Y:S01]  /*5200*/  @!P4 FMUL R12, R12, 16777216 ;  /* 0x4b8000000c0cc820 */ /* 0x000fe20000400000 */
[----:B------:R-:W-:Y:S01]  /*5210*/  @!P4 FMUL R102, R102, 16777216 ;  /* 0x4b8000006666c820 */ /* 0x000fe20000400000 */
[----:B------:R-:W-:Y:S01]  /*5220*/  @!P4 FMUL R98, R98, 16777216 ;  /* 0x4b8000006262c820 */ /* 0x000fe20000400000 */
[C---:B------:R-:W-:Y:S01]  /*5230*/  FMUL R16, R11.reuse, R16 ;  /* 0x000000100b107220 */ /* 0x040fe20000400000 */
[----:B------:R-:W-:Y:S01]  /*5240*/  FMUL R19, R11, R94 ;  /* 0x0000005e0b137220 */ /* 0x000fe20000400000 */
[----:B------:R-:W-:Y:S01]  /*5250*/  @!P4 FMUL R90, R90, 16777216 ;  /* 0x4b8000005a5ac820 */ /* 0x000fe20000400000 */
[C---:B---3--:R-:W-:Y:S01]  /*5260*/  FMUL R101, R8.reuse, R101 ;  /* 0x0000006508657220 */ /* 0x048fe20000400000 */
[C---:B------:R-:W-:Y:S01]  /*5270*/  FMUL R14, R8.reuse, R13 ;  /* 0x0000000d080e7220 */ /* 0x040fe20000400000 */
[C---:B------:R-:W-:Y:S01]  /*5280*/  FMUL R89, R8.reuse, R89 ;  /* 0x0000005908597220 */ /* 0x040fe20000400000 */
[C---:B------:R-:W-:Y:S01]  /*5290*/  FMUL R22, R8.reuse, R25 ;  /* 0x0000001908167220 */ /* 0x040fe20000400000 */
[C---:B------:R-:W-:Y:S01]  /*52a0*/  FMUL R93, R8.reuse, R93 ;  /* 0x0000005d085d7220 */ /* 0x040fe20000400000 */
[C---:B------:R-:W-:Y:S01]  /*52b0*/  FMUL R18, R8.reuse, R23 ;  /* 0x0000001708127220 */ /* 0x040fe20000400000 */
[C---:B------:R-:W-:Y:S01]  /*52c0*/  FMUL R97, R8.reuse, R97 ;  /* 0x0000006108617220 */ /* 0x040fe20000400000 */
[----:B------:R-:W-:Y:S01]  /*52d0*/  FMUL R8, R8, R17 ;  /* 0x0000001108087220 */ /* 0x000fe20000400000 */
[----:B------:R-:W-:Y:S01]  /*52e0*/  F2FP.SATFINITE.E4M3.F32.PACK_AB_MERGE_C R22, R89, R22, RZ ;  /* 0x000000165916723e */ /* 0x000fe200048070ff */
[----:B------:R-:W-:Y:S01]  /*52f0*/  FMUL R12, R11, R12 ;  /* 0x0000000c0b0c7220 */ /* 0x000fe20000400000 */
[----:B------:R-:W-:Y:S01]  /*5300*/  F2FP.SATFINITE.E4M3.F32.PACK_AB_MERGE_C R18, R93, R18, RZ ;  /* 0x000000125d12723e */ /* 0x000fe200048070ff */
[----:B------:R-:W-:Y:S01]  /*5310*/  FMUL R9, R11, R102 ;  /* 0x000000660b097220 */ /* 0x000fe20000400000 */
[----:B------:R-:W-:Y:S01]  /*5320*/  F2FP.SATFINITE.E4M3.F32.PACK_AB_MERGE_C R8, R97, R8, RZ ;  /* 0x000000086108723e */ /* 0x000fe200048070ff */
[C---:B------:R-:W-:Y:S01]  /*5330*/  FMUL R98, R11.reuse, R98 ;  /* 0x000000620b627220 */ /* 0x040fe20000400000 */
[----:B------:R-:W-:Y:S01]  /*5340*/  FMUL R11, R11, R90 ;  /* 0x0000005a0b0b7220 */ /* 0x000fe20000400000 */
[----:B------:R-:W-:Y:S01]  /*5350*/  F2FP.SATFINITE.E4M3.F32.PACK_AB_MERGE_C R16, R16, R19, RZ ;  /* 0x000000131010723e */ /* 0x000fe200048070ff */
[----:B------:R-:W-:Y:S01]  /*5360*/  IMAD.IADD R7, R2, 0x1, -R7 ;  /* 0x0000000102077824 */ /* 0x000fe200078e0a07 */
[----:B------:R-:W-:Y:S01]  /*5370*/  LOP3.LUT R22, R22, 0xffff, RZ, 0xc0, !PT ;  /* 0x0000ffff16167812 */ /* 0x000fe200078ec0ff */
[----:B------:R-:W-:Y:S01]  /*5380*/  IMAD.IADD R10, R3, 0x1, -R10 ;  /* 0x00000001030a7824 */ /* 0x000fe200078e0a0a */
[----:B------:R-:W-:Y:S01]  /*5390*/  LOP3.LUT R24, R8, 0xffff, RZ, 0xc0, !PT ;  /* 0x0000ffff08187812 */ /* 0x000fe200078ec0ff */
[----:B------:R-:W-:Y:S01]  /*53a0*/  FADD R7, R7, -1 ;  /* 0xbf80000007077421 */ /* 0x000fe20000000000 */
[----:B------:R-:W-:Y:S01]  /*53b0*/  LOP3.LUT R19, R18, 0xffff, RZ, 0xc0, !PT ;  /* 0x0000ffff12137812 */ /* 0x000fe200078ec0ff */
[----:B------:R-:W-:Y:S01]  /*53c0*/  FADD R13, R10, -1 ;  /* 0xbf8000000a0d7421 */ /* 0x000fe20000000000 */
[----:B------:R-:W-:-:S02]  /*53d0*/  F2FP.SATFINITE.E4M3.F32.PACK_AB_MERGE_C R15, R15, R98, RZ ;  /* 0x000000620f0f723e */ /* 0x000fc400048070ff */
[----:B------:R-:W-:Y:S02]  /*53e0*/  F2FP.SATFINITE.E4M3.F32.PACK_AB_MERGE_C R17, R12, R9, RZ ;  /* 0x000000090c11723e */ /* 0x000fe400048070ff */
[----:B------:R-:W-:Y:S02]  /*53f0*/  F2FP.SATFINITE.E4M3.F32.PACK_AB_MERGE_C R11, R20, R11, RZ ;  /* 0x0000000b140b723e */ /* 0x000fe400048070ff */
[----:B------:R-:W-:Y:S01]  /*5400*/  LOP3.LUT R23, R16, 0xffff, RZ, 0xc0, !PT ;  /* 0x0000ffff10177812 */ /* 0x000fe200078ec0ff */
[----:B------:R-:W-:Y:S01]  /*5410*/  IMAD.MOV.U32 R16, RZ, RZ, 0x3dc6b27f ;  /* 0x3dc6b27fff107424 */ /* 0x000fe200078e00ff */
[----:B------:R-:W-:Y:S02]  /*5420*/  PRMT R9, R24, 0x3340, R1 ;  /* 0x0000334018097816 */ /* 0x000fe40000000001 */
[----:B------:R-:W-:Y:S01]  /*5430*/  PRMT R8, R22, 0x3340, R19 ;  /* 0x0000334016087816 */ /* 0x000fe20000000013 */
[----:B------:R-:W-:Y:S01]  /*5440*/  FFMA.FTZ R10, R13, R16, -0.16845393180847167969 ;  /* 0xbe2c7f300d0a7423 */ /* 0x000fe20000010010 */
[----:B------:R-:W-:-:S02]  /*5450*/  LOP3.LUT R26, R15, 0xffff, RZ, 0xc0, !PT ;  /* 0x0000ffff0f1a7812 */ /* 0x000fc400078ec0ff */
[----:B------:R-:W-:Y:S01]  /*5460*/  LOP3.LUT R20, R11, 0xffff, RZ, 0xc0, !PT ;  /* 0x0000ffff0b147812 */ /* 0x000fe200078ec0ff */
[----:B------:R-:W-:Y:S01]  /*5470*/  FFMA.FTZ R10, R13, R10, 0.1716887056827545166 ;  /* 0x3e2fcf2a0d0a7423 */ /* 0x000fe2000001000a */
[----:B------:R-:W-:Y:S01]  /*5480*/  PRMT R15, R8, 0x5410, R9 ;  /* 0x00005410080f7816 */ /* 0x000fe20000000009 */
[----:B------:R-:W-:Y:S01]  /*5490*/  FFMA.FTZ R8, R7, R16, -0.16845393180847167969 ;  /* 0xbe2c7f3007087423 */ /* 0x000fe20000010010 */
[----:B------:R-:W-:Y:S01]  /*54a0*/  PRMT R12, R26, 0x3340, R1 ;  /* 0x000033401a0c7816 */ /* 0x000fe20000000001 */
[----:B------:R-:W-:Y:S01]  /*54b0*/  FFMA.FTZ R10, R13, R10, -0.17900948226451873779 ;  /* 0xbe374e430d0a7423 */ /* 0x000fe2000001000a */
[----:B------:R-:W-:Y:S01]  /*54c0*/  PRMT R11, R20, 0x3340, R23 ;  /* 0x00003340140b7816 */ /* 0x000fe20000000017 */
[----:B------:R-:W-:Y:S01]  /*54d0*/  FFMA.FTZ R8, R7, R8, 0.1716887056827545166 ;  /* 0x3e2fcf2a07087423 */ /* 0x000fe20000010008 */
[----:B------:R-:W-:Y:S01]  /*54e0*/  SHF.R.U32.HI R9, RZ, 0x8, R22 ;  /* 0x00000008ff097819 */ /* 0x000fe20000011616 */
[----:B------:R-:W-:Y:S01]  /*54f0*/  FFMA.FTZ R10, R13, R10, 0.20512372255325317383 ;  /* 0x3e520bf40d0a7423 */ /* 0x000fe2000001000a */
[----:B------:R-:W-:Y:S01]  /*5500*/  PRMT R18, R11, 0x5410, R12 ;  /* 0x000054100b127816 */ /* 0x000fe2000000000c */
[----:B------:R-:W-:Y:S01]  /*5510*/  FFMA.FTZ R8, R7, R8, -0.17900948226451873779 ;  /* 0xbe374e4307087423 */ /* 0x000fe20000010008 */
[----:B------:R-:W-:Y:S01]  /*5520*/  SHF.R.U32.HI R11, RZ, 0x8, R19 ;  /* 0x00000008ff0b7819 */ /* 0x000fe20000011613 */
[----:B------:R-:W-:Y:S01]  /*5530*/  FFMA.FTZ R10, R13, R10, -0.24046532809734344482 ;  /* 0xbe763c8b0d0a7423 */ /* 0x000fe2000001000a */
[----:B------:R-:W-:Y:S01]  /*5540*/  SHF.R.U32.HI R12, RZ, 0x8, R24 ;  /* 0x00000008ff0c7819 */ /* 0x000fe20000011618 */
[----:B------:R-:W-:Y:S01]  /*5550*/  FFMA.FTZ R8, R7, R8, 0.20512372255325317383 ;  /* 0x3e520bf407087423 */ /* 0x000fe20000010008 */
[----:B------:R-:W-:Y:S01]  /*5560*/  LOP3.LUT R11, R11, 0xffff, RZ, 0xc0, !PT ;  /* 0x0000ffff0b0b7812 */ /* 0x000fe200078ec0ff */
[----:B------:R-:W-:Y:S01]  /*5570*/  FFMA.FTZ R10, R13, R10, 0.28857114911079406738 ;  /* 0x3e93bf990d0a7423 */ /* 0x000fe2000001000a */
[----:B------:R-:W-:Y:S01]  /*5580*/  LOP3.LUT R16, R9, 0xffff, RZ, 0xc0, !PT ;  /* 0x0000ffff09107812 */ /* 0x000fe200078ec0ff */
[----:B------:R-:W-:Y:S01]  /*5590*/  FFMA.FTZ R8, R7, R8, -0.24046532809734344482 ;  /* 0xbe763c8b07087423 */ /* 0x000fe20000010008 */
[----:B------:R-:W-:-:S02]  /*55a0*/  LOP3.LUT R12, R12, 0xffff, RZ, 0xc0, !PT ;  /* 0x0000ffff0c0c7812 */ /* 0x000fc400078ec0ff */
[----:B------:R-:W-:Y:S01]  /*55b0*/  PRMT R16, R16, 0x3340, R11 ;  /* 0x0000334010107816 */ /* 0x000fe2000000000b */
[C---:B------:R-:W-:Y:S01]  /*55c0*/  FFMA.FTZ R8, R7.reuse, R8, 0.28857114911079406738 ;  /* 0x3e93bf9907087423 */ /* 0x040fe20000010008 */
[----:B------:R-:W-:Y:S02]  /*55d0*/  PRMT R19, R12, 0x3340, R1 ;  /* 0x000033400c137816 */ /* 0x000fe40000000001 */
[----:B------:R-:W-:Y:S01]  /*55e0*/  SHF.R.U32.HI R9, RZ, 0x8, R20 ;  /* 0x00000008ff097819 */ /* 0x000fe20000011614 */
[----:B------:R-:W-:Y:S01]  /*55f0*/  FFMA.FTZ R8, R7, R8, -0.36067417263984680176 ;  /* 0xbeb8aa4907087423 */ /* 0x000fe20000010008 */
[----:B------:R-:W-:Y:S02]  /*5600*/  SHF.R.U32.HI R11, RZ, 0x8, R23 ;  /* 0x00000008ff0b7819 */ /* 0x000fe40000011617 */
[----:B------:R-:W-:Y:S02]  /*5610*/  SHF.R.U32.HI R12, RZ, 0x8, R26 ;  /* 0x00000008ff0c7819 */ /* 0x000fe4000001161a */
[----:B------:R-:W-:-:S02]  /*5620*/  LOP3.LUT R11, R11, 0xffff, RZ, 0xc0, !PT ;  /* 0x0000ffff0b0b7812 */ /* 0x000fc400078ec0ff */
[----:B------:R-:W-:Y:S02]  /*5630*/  LOP3.LUT R20, R9, 0xffff, RZ, 0xc0, !PT ;  /* 0x0000ffff09147812 */ /* 0x000fe400078ec0ff */
[----:B------:R-:W-:Y:S02]  /*5640*/  LOP3.LUT R12, R12, 0xffff, RZ, 0xc0, !PT ;  /* 0x0000ffff0c0c7812 */ /* 0x000fe400078ec0ff */
[----:B------:R-:W-:Y:S02]  /*5650*/  PRMT R11, R20, 0x3340, R11 ;  /* 0x00003340140b7816 */ /* 0x000fe4000000000b */
[----:B------:R-:W-:Y:S01]  /*5660*/  PRMT R20, R12, 0x3340, R1 ;  /* 0x000033400c147816 */ /* 0x000fe20000000001 */
[----:B------:R-:W-:Y:S01]  /*5670*/  FFMA.FTZ R12, R13, R10, -0.36067417263984680176 ;  /* 0xbeb8aa490d0c7423 */ /* 0x000fe2000001000a */
[----:B------:R-:W-:Y:S01]  /*5680*/  FFMA.FTZ R10, R7, R8, 0.48089820146560668945 ;  /* 0x3ef6384a070a7423 */ /* 0x000fe20000010008 */
[----:B------:R-:W-:Y:S02]  /*5690*/  F2FP.SATFINITE.E4M3.F32.PACK_AB_MERGE_C R14, R101, R14, RZ ;  /* 0x0000000e650e723e */ /* 0x000fe400048070ff */
[----:B------:R-:W-:Y:S01]  /*56a0*/  FFMA.FTZ R12, R13, R12, 0.48089820146560668945 ;  /* 0x3ef6384a0d0c7423 */ /* 0x000fe2000001000c */
[----:B------:R-:W-:Y:S01]  /*56b0*/  FFMA.FTZ R10, R7, R10, -0.72134751081466674805 ;  /* 0xbf38aa3b070a7423 */ /* 0x000fe2000001000a */
[----:B------:R-:W-:-:S02]  /*56c0*/  PRMT R9, R16, 0x5410, R19 ;  /* 0x0000541010097816 */ /* 0x000fc40000000013 */
[----:B------:R-:W-:Y:S01]  /*56d0*/  LOP3.LUT R14, R14, 0xffff, RZ, 0xc0, !PT ;  /* 0x0000ffff0e0e7812 */ /* 0x000fe200078ec0ff */
[----:B------:R-:W-:Y:S01]  /*56e0*/  FFMA.FTZ R12, R13, R12, -0.72134751081466674805 ;  /* 0xbf38aa3b0d0c7423 */ /* 0x000fe2000001000c */
[----:B------:R-:W-:Y:S01]  /*56f0*/  FMUL R10, R7, R10 ;  /* 0x0000000a070a7220 */ /* 0x000fe20000400000 */
[----:B------:R-:W-:Y:S01]  /*5700*/  PRMT R20, R11, 0x5410, R20 ;  /* 0x000054100b147816 */ /* 0x000fe20000000014 */
[----:B------:R-:W2:Y:S01]  /*5710*/  LDC R16, c[0x0][0x278] ;  /* 0x00009e00ff107b82 */ /* 0x000ea20000000800 */
[----:B------:R-:W-:Y:S02]  /*5720*/  LOP3.LUT R17, R17, 0xffff, RZ, 0xc0, !PT ;  /* 0x0000ffff11117812 */ /* 0x000fe400078ec0ff */
[--C-:B------:R-:W-:Y:S02]  /*5730*/  PRMT R8, R15, 0x4210, R14.reuse ;  /* 0x000042100f087816 */ /* 0x100fe4000000000e */
[----:B------:R-:W-:Y:S01]  /*5740*/  PRMT R9, R9, 0x5210, R14 ;  /* 0x0000521009097816 */ /* 0x000fe2000000000e */
[----:B------:R-:W-:Y:S01]  /*5750*/  FMUL R14, R13, R12 ;  /* 0x0000000c0d0e7220 */ /* 0x000fe20000400000 */
[----:B------:R-:W-:Y:S01]  /*5760*/  FMUL R12, R7, R10 ;  /* 0x0000000a070c7220 */ /* 0x000fe20000400000 */
[----:B------:R-:W-:-:S02]  /*5770*/  PRMT R10, R18, 0x4210, R17 ;  /* 0x00004210120a7816 */ /* 0x000fc40000000011 */
[----:B------:R-:W-:Y:S01]  /*5780*/  PRMT R11, R20, 0x5210, R17 ;  /* 0x00005210140b7816 */ /* 0x000fe20000000011 */
[----:B------:R-:W-:Y:S01]  /*5790*/  FMUL R14, R13, R14 ;  /* 0x0000000e0d0e7220 */ /* 0x000fe20000400000 */
[----:B------:R-:W-:Y:S01]  /*57a0*/  ISETP.GE.U32.AND P2, PT, R3, 0x7f800000, PT ;  /* 0x7f8000000300780c */ /* 0x000fe20003f46070 */
[----:B------:R-:W-:Y:S01]  /*57b0*/  FFMA.FTZ R12, R7, 1.4426950216293334961, R12 ;  /* 0x3fb8aa3b070c7823 */ /* 0x000fe2000001000c */
[C---:B------:R-:W-:Y:S01]  /*57c0*/  ISETP.GE.U32.AND P1, PT, R2.reuse, 0x7f800000, PT ;  /* 0x7f8000000200780c */ /* 0x040fe20003f26070 */
[----:B------:R3:W-:Y:S01]  /*57d0*/  STSM.16.M88.4 [R4], R8 ;  /* 0x0000000804007844 */ /* 0x0007e20000000200 */
[----:B------:R-:W-:Y:S01]  /*57e0*/  FFMA.FTZ R13, R13, 1.4426950216293334961, R14 ;  /* 0x3fb8aa3b0d0d7823 */ /* 0x000fe2000001000e */
[----:B-1----:R-:W-:Y:S01]  /*57f0*/  PRMT R104, R105, 0x6540, R104 ;  /* 0x0000654069687816 */ /* 0x002fe20000000068 */
[----:B------:R-:W-:Y:S01]  /*5800*/  FADD R20, R5, R12 ;  /* 0x0000000c05147221 */ /* 0x000fe20000000000 */
[----:B------:R-:W-:Y:S01]  /*5810*/  FSETP.NEU.AND P0, PT, R2, RZ, PT ;  /* 0x000000ff0200720b */ /* 0x000fe20003f0d000 */
[----:B------:R-:W-:Y:S01]  /*5820*/  FADD R40, R6, R13 ;  /* 0x0000000d06287221 */ /* 0x000fe20000000000 */
[----:B------:R-:W-:Y:S01]  /*5830*/  SHF.R.U32.HI R6, RZ, 0x8, R105 ;  /* 0x00000008ff067819 */ /* 0x000fe20000011669 */
[----:B------:R-:W-:Y:S01]  /*5840*/  IMAD R5, R104, UR5, RZ ;  /* 0x0000000568057c24 */ /* 0x000fe2000f8e02ff */
[----:B------:R-:W-:Y:S01]  /*5850*/  USHF.R.S32.HI UR5, URZ, 0x1f, UR4 ;  /* 0x0000001f3f057899 */ /* 0x000fe20008011404 */
[----:B------:R-:W-:-:S02]  /*5860*/  LEA.HI R15, R105, 0x6, RZ, 0x18 ;  /* 0x00000006690f7811 */ /* 0x000fc400078fc0ff */
[----:B------:R-:W-:Y:S01]  /*5870*/  LEA.HI R19, R105, 0xa, RZ, 0x18 ;  /* 0x0000000a69137811 */ /* 0x000fe200078fc0ff */
[----:B------:R-:W-:Y:S01]  /*5880*/  @P1 IMAD.MOV.U32 R7, RZ, RZ, 0x7f800000 ;  /* 0x7f800000ff071424 */ /* 0x000fe200078e00ff */
[----:B0-----:R-:W-:Y:S01]  /*5890*/  IADD3 R38, P3, P4, R5, UR4, R38 ;  /* 0x0000000405267c10 */ /* 0x001fe2000fc7e026 */
[-C--:B--2---:R-:W-:Y:S01]  /*58a0*/  IMAD R15, R15, R16.reuse, RZ ;  /* 0x000000100f0f7224 */ /* 0x084fe200078e02ff */
[----:B------:R-:W-:Y:S01]  /*58b0*/  LEA.HI R25, R105, 0xe, RZ, 0x18 ;  /* 0x0000000e69197811 */ /* 0x000fe200078fc0ff */
[----:B---3--:R-:W-:Y:S02]  /*58c0*/  @P2 IMAD.MOV.U32 R4, RZ, RZ, 0x7f800000 ;  /* 0x7f800000ff042424 */ /* 0x008fe400078e00ff */
[----:B------:R-:W-:Y:S01]  /*58d0*/  @P1 FFMA.FTZ R20, R2, R7, +INF ;  /* 0x7f80000002141423 */ /* 0x000fe20000010007 */
[----:B------:R-:W-:Y:S01]  /*58e0*/  SGXT.U32 R7, R6, 0x1 ;  /* 0x000000010607781a */ /* 0x000fe20000000000 */
[----:B------:R-:W-:Y:S02]  /*58f0*/  IMAD R19, R19, R16, RZ ;  /* 0x0000001013137224 */ /* 0x000fe400078e02ff */
[----:B------:R-:W-:Y:S01]  /*5900*/  @P2 FFMA.FTZ R40, R3, R4, +INF ;  /* 0x7f80000003282423 */ /* 0x000fe20000010004 */
[----:B------:R-:W-:Y:S01]  /*5910*/  LOP3.LUT R4, R105, 0x1ff, RZ, 0xc0, !PT ;  /* 0x000001ff69047812 */ /* 0x000fe200078ec0ff */
[-C--:B------:R-:W-:Y:S01]  /*5920*/  IMAD R25, R25, R16.reuse, RZ ;  /* 0x0000001019197224 */ /* 0x080fe200078e02ff */
[----:B------:R-:W-:Y:S01]  /*5930*/  SHF.R.S32.HI R2, RZ, 0x1f, R5 ;  /* 0x0000001fff027819 */ /* 0x000fe20000011405 */
[----:B------:R-:W-:Y:S01]  /*5940*/  IMAD R9, R7, R16, RZ ;  /* 0x0000001007097224 */ /* 0x000fe200078e02ff */
[----:B------:R-:W-:Y:S01]  /*5950*/  LEA R4, R4, UR12, 0x4 ;  /* 0x0000000c04047c11 */ /* 0x000fe2000f8e20ff */
[----:B------:R-:W-:Y:S01]  /*5960*/  BAR.SYNC.DEFER_BLOCKING 0x0 ;  /* 0x0000000000007b1d */ /* 0x000fe20000010000 */
[----:B------:R-:W-:Y:S01]  /*5970*/  LEA.HI R11, R105, 0x2, RZ, 0x18 ;  /* 0x00000002690b7811 */ /* 0x000fe200078fc0ff */
[----:B------:R-:W-:Y:S01]  /*5980*/  IMAD R13, R16, 0x4, R9 ;  /* 0x00000004100d7824 */ /* 0x000fe200078e0209 */
[----:B------:R-:W-:-:S02]  /*5990*/  IADD3.X R42, R2, UR5, R39, P3, P4 ;  /* 0x00000005022a7c10 */ /* 0x000fc40009fe8427 */
[C---:B------:R-:W-:Y:S01]  /*59a0*/  LEA.HI R29, R105.reuse, 0x12, RZ, 0x18 ;  /* 0x00000012691d7811 */ /* 0x040fe200078fc0ff */
[C---:B------:R-:W-:Y:S01]  /*59b0*/  IMAD R17, R16.reuse, 0x4, R13 ;  /* 0x0000000410117824 */ /* 0x040fe200078e020d */
[----:B------:R-:W-:Y:S01]  /*59c0*/  LEA.HI R33, R105, 0x16, RZ, 0x18 ;  /* 0x0000001669217811 */ /* 0x000fe200078fc0ff */
[-C--:B------:R-:W-:Y:S01]  /*59d0*/  IMAD R11, R11, R16.reuse, RZ ;  /* 0x000000100b0b7224 */ /* 0x080fe200078e02ff */
[C---:B------:R-:W-:Y:S01]  /*59e0*/  LEA.HI R37, R105.reuse, 0x1a, RZ, 0x18 ;  /* 0x0000001a69257811 */ /* 0x040fe200078fc0ff */
[C---:B------:R-:W-:Y:S01]  /*59f0*/  IMAD R23, R16.reuse, 0x4, R17 ;  /* 0x0000000410177824 */ /* 0x040fe200078e0211 */
[----:B------:R-:W-:Y:S01]  /*5a00*/  LEA.HI R41, R105, 0x1e, RZ, 0x18 ;  /* 0x0000001e69297811 */ /* 0x000fe200078fc0ff */
[----:B------:R-:W-:Y:S01]  /*5a10*/  IMAD R29, R29, R16, RZ ;  /* 0x000000101d1d7224 */ /* 0x000fe200078e02ff */
[-C--:B------:R-:W-:Y:S01]  /*5a20*/  IADD3 R2, P6, R9, R38.reuse, RZ ;  /* 0x0000002609027210 */ /* 0x080fe20007fde0ff */
[C---:B------:R-:W-:Y:S01]  /*5a30*/  IMAD R27, R16.reuse, 0x4, R23 ;  /* 0x00000004101b7824 */ /* 0x040fe200078e0217 */
[----:B------:R-:W-:Y:S01]  /*5a40*/  IADD3 R8, P5, R11, R38, RZ ;  /* 0x000000260b087210 */ /* 0x000fe20007fbe0ff */
[----:B------:R-:W-:Y:S01]  /*5a50*/  IMAD R33, R33, R16, RZ ;  /* 0x0000001021217224 */ /* 0x000fe200078e02ff */
[----:B------:R-:W-:Y:S01]  /*5a60*/  IADD3 R10, P2, R13, R38, RZ ;  /* 0x000000260d0a7210 */ /* 0x000fe20007f5e0ff */
[C---:B------:R-:W-:Y:S01]  /*5a70*/  IMAD R31, R16.reuse, 0x4, R27 ;  /* 0x00000004101f7824 */ /* 0x040fe200078e021b */
[----:B------:R-:W-:Y:S01]  /*5a80*/  FSETP.NEU.AND P1, PT, R3, RZ, PT ;  /* 0x000000ff0300720b */ /* 0x000fe20003f2d000 */
[----:B------:R-:W-:Y:S01]  /*5a90*/  IMAD R37, R37, R16, RZ ;  /* 0x0000001025257224 */ /* 0x000fe200078e02ff */
[-C--:B------:R-:W-:Y:S01]  /*5aa0*/  IADD3 R12, P4, R15, R38.reuse, RZ ;  /* 0x000000260f0c7210 */ /* 0x080fe20007f9e0ff */
[C---:B------:R-:W-:Y:S01]  /*5ab0*/  IMAD R35, R16.reuse, 0x4, R31 ;  /* 0x0000000410237824 */ /* 0x040fe200078e021f */
[----:B------:R-:W-:Y:S01]  /*5ac0*/  IADD3 R14, P3, R17, R38, RZ ;  /* 0x00000026110e7210 */ /* 0x000fe20007f7e0ff */
[----:B------:R-:W0:Y:S01]  /*5ad0*/  LDS.128 R4, [R4] ;  /* 0x0000000004047984 */ /* 0x000e220000000c00 */
[----:B------:R-:W-:Y:S01]  /*5ae0*/  IMAD R41, R41, R16, RZ ;  /* 0x0000001029297224 */ /* 0x000fe200078e02ff */
[----:B------:R-:W-:Y:S01]  /*5af0*/  LEA.HI.X.SX32 R3, R9, R42, 0x1, P6 ;  /* 0x0000002a09037211 */ /* 0x000fe200030f0eff */
[----:B------:R-:W-:Y:S01]  /*5b00*/  IMAD R39, R16, 0x4, R35 ;  /* 0x0000000410277824 */ /* 0x000fe200078e0223 */
[----:B------:R-:W-:Y:S01]  /*5b10*/  IADD3 R16, P6, R19, R38, RZ ;  /* 0x0000002613107210 */ /* 0x000fe20007fde0ff */
[----:B------:R-:W-:Y:S01]  /*5b20*/  ULDC UR4, c[0x0][0x27c] ;  /* 0x00009f0000047ab9 */ /* 0x000fe20000000800 */
[----:B------:R-:W-:Y:S01]  /*5b30*/  LEA.HI.X.SX32 R9, R11, R42, 0x1, P5 ;  /* 0x0000002a0b097211 */ /* 0x000fe200028f0eff */
[----:B------:R-:W-:Y:S01]  /*5b40*/  UIMAD UR4, UR13, UR4, URZ ;  /* 0x000000040d0472a4 */ /* 0x000fe2000f8e023f */
[----:B------:R-:W-:-:S02]  /*5b50*/  IADD3 R18, P5, R23, R38, RZ ;  /* 0x0000002617127210 */ /* 0x000fc40007fbe0ff */
[----:B------:R-:W-:Y:S01]  /*5b60*/  LEA.HI.X.SX32 R11, R13, R42, 0x1, P2 ;  /* 0x0000002a0d0b7211 */ /* 0x000fe200010f0eff */
[----:B------:R-:W-:Y:S01]  /*5b70*/  USHF.L.U32 UR6, UR4, 0x2, URZ ;  /* 0x0000000204067899 */ /* 0x000fe2000800063f */
[----:B------:R-:W-:Y:S01]  /*5b80*/  IADD3 R22, P2, R25, R38, RZ ;  /* 0x0000002619167210 */ /* 0x000fe20007f5e0ff */
[----:B------:R-:W-:Y:S01]  /*5b90*/  UIMAD.WIDE UR4, UR4, 0x4, URZ ;  /* 0x00000004040478a5 */ /* 0x000fe2000f8e023f */
[----:B------:R-:W-:Y:S02]  /*5ba0*/  LEA.HI.X.SX32 R13, R15, R42, 0x1, P4 ;  /* 0x0000002a0f0d7211 */ /* 0x000fe400020f0eff */
[----:B------:R-:W-:Y:S02]  /*5bb0*/  IADD3 R24, P4, R27, R38, RZ ;  /* 0x000000261b187210 */ /* 0x000fe40007f9e0ff */
[----:B------:R-:W-:Y:S02]  /*5bc0*/  LEA.HI.X.SX32 R15, R17, R42, 0x1, P3 ;  /* 0x0000002a110f7211 */ /* 0x000fe400018f0eff */
[----:B------:R-:W-:-:S02]  /*5bd0*/  IADD3 R26, P3, R29, R38, RZ ;  /* 0x000000261d1a7210 */ /* 0x000fc40007f7e0ff */
[----:B------:R-:W-:Y:S02]  /*5be0*/  LEA.HI.X.SX32 R17, R19, R42, 0x1, P6 ;  /* 0x0000002a13117211 */ /* 0x000fe400030f0eff */
[----:B------:R-:W-:Y:S02]  /*5bf0*/  IADD3 R28, P6, R31, R38, RZ ;  /* 0x000000261f1c7210 */ /* 0x000fe40007fde0ff */
[----:B------:R-:W-:Y:S02]  /*5c00*/  LEA.HI.X.SX32 R19, R23, R42, 0x1, P5 ;  /* 0x0000002a17137211 */ /* 0x000fe400028f0eff */
[----:B------:R-:W-:Y:S02]  /*5c10*/  IADD3 R30, P5, R33, R38, RZ ;  /* 0x00000026211e7210 */ /* 0x000fe40007fbe0ff */
[----:B------:R-:W-:Y:S02]  /*5c20*/  LEA.HI.X.SX32 R23, R25, R42, 0x1, P2 ;  /* 0x0000002a19177211 */ /* 0x000fe400010f0eff */
[----:B------:R-:W-:-:S02]  /*5c30*/  IADD3 R32, P2, R35, R38, RZ ;  /* 0x0000002623207210 */ /* 0x000fc40007f5e0ff */
[----:B------:R-:W-:Y:S02]  /*5c40*/  LEA.HI.X.SX32 R25, R27, R42, 0x1, P4 ;  /* 0x0000002a1b197211 */ /* 0x000fe400020f0eff */
[----:B------:R-:W-:Y:S02]  /*5c50*/  IADD3 R34, P4, R37, R38, RZ ;  /* 0x0000002625227210 */ /* 0x000fe40007f9e0ff */
[----:B------:R-:W-:Y:S02]  /*5c60*/  LEA.HI.X.SX32 R27, R29, R42, 0x1, P3 ;  /* 0x0000002a1d1b7211 */ /* 0x000fe400018f0eff */
[----:B0-----:R-:W-:Y:S02]  /*5c70*/  PRMT R67, R4, 0x7770, RZ ;  /* 0x0000777004437816 */ /* 0x001fe400000000ff */
[C---:B------:R-:W-:Y:S02]  /*5c80*/  PRMT R43, R5.reuse, 0x7773, RZ ;  /* 0x00007773052b7816 */ /* 0x040fe400000000ff */
[C---:B------:R-:W-:Y:S01]  /*5c90*/  PRMT R51, R5.reuse, 0x7772, RZ ;  /* 0x0000777205337816 */ /* 0x040fe200000000ff */
[----:B------:R0:W-:Y:S01]  /*5ca0*/  STG.E.U8 desc[UR16][R2.64], R67 ;  /* 0x0000004302007986 */ /* 0x0001e2000c101110 */
[----:B------:R-:W-:-:S02]  /*5cb0*/  PRMT R59, R5, 0x7771, RZ ;  /* 0x00007771053b7816 */ /* 0x000fc400000000ff */
[----:B------:R-:W-:Y:S02]  /*5cc0*/  PRMT R65, R5, 0x7770, RZ ;  /* 0x0000777005417816 */ /* 0x000fe400000000ff */
[----:B------:R-:W-:Y:S02]  /*5cd0*/  PRMT R63, R6, 0x7770, RZ ;  /* 0x00007770063f7816 */ /* 0x000fe400000000ff */
[C---:B------:R-:W-:Y:S01]  /*5ce0*/  PRMT R5, R7.reuse, 0x7773, RZ ;  /* 0x0000777307057816 */ /* 0x040fe200000000ff */
[----:B------:R1:W-:Y:S01]  /*5cf0*/  STG.E.U8 desc[UR16][R8.64], R65 ;  /* 0x0000004108007986 */ /* 0x0003e2000c101110 */
[C---:B------:R-:W-:Y:S02]  /*5d00*/  PRMT R47, R7.reuse, 0x7772, RZ ;  /* 0x00007772072f7816 */ /* 0x040fe400000000ff */
[C---:B------:R-:W-:Y:S01]  /*5d10*/  PRMT R55, R7.reuse, 0x7771, RZ ;  /* 0x0000777107377816 */ /* 0x040fe200000000ff */
[----:B------:R1:W-:Y:S01]  /*5d20*/  STG.E.U8 desc[UR16][R10.64], R63 ;  /* 0x0000003f0a007986 */ /* 0x0003e2000c101110 */
[----:B------:R-:W-:Y:S01]  /*5d30*/  PRMT R7, R7, 0x7770, RZ ;  /* 0x0000777007077816 */ /* 0x000fe200000000ff */
[----:B0-----:R-:W0:Y:S01]  /*5d40*/  LDC.64 R66, c[0x0][0x230] ;  /* 0x00008c00ff427b82 */ /* 0x001e220000000a00 */
[----:B------:R-:W-:Y:S01]  /*5d50*/  PRMT R61, R4, 0x7771, RZ ;  /* 0x00007771043d7816 */ /* 0x000fe200000000ff */
[----:B------:R-:W-:Y:S01]  /*5d60*/  IMAD.SHL.U32 R3, R104, 0x4, RZ ;  /* 0x0000000468037824 */ /* 0x000fe200078e00ff */
[----:B------:R-:W-:Y:S01]  /*5d70*/  PRMT R57, R6, 0x7771, RZ ;  /* 0x0000777106397816 */ /* 0x000fe200000000ff */
[----:B------:R1:W-:Y:S01]  /*5d80*/  STG.E.U8 desc[UR16][R12.64], R7 ;  /* 0x000000070c007986 */ /* 0x0003e2000c101110 */
[----:B------:R-:W-:-:S02]  /*5d90*/  IADD3 R36, P3, R39, R38, RZ ;  /* 0x0000002627247210 */ /* 0x000fc40007f7e0ff */
[----:B------:R-:W-:Y:S01]  /*5da0*/  LEA.HI.X.SX32 R29, R31, R42, 0x1, P6 ;  /* 0x0000002a1f1d7211 */ /* 0x000fe200030f0eff */
[----:B------:R1:W-:Y:S01]  /*5db0*/  STG.E.U8 desc[UR16][R14.64], R61 ;  /* 0x0000003d0e007986 */ /* 0x0003e2000c101110 */
[----:B------:R-:W-:Y:S02]  /*5dc0*/  PRMT R53, R4, 0x7772, RZ ;  /* 0x0000777204357816 */ /* 0x000fe400000000ff */
[----:B------:R-:W-:Y:S01]  /*5dd0*/  IADD3 R38, P6, R41, R38, RZ ;  /* 0x0000002629267210 */ /* 0x000fe20007fde0ff */
[----:B------:R1:W-:Y:S01]  /*5de0*/  STG.E.U8 desc[UR16][R16.64], R59 ;  /* 0x0000003b10007986 */ /* 0x0003e2000c101110 */
[-C--:B------:R-:W-:Y:S02]  /*5df0*/  LEA.HI.X.SX32 R31, R33, R42.reuse, 0x1, P5 ;  /* 0x0000002a211f7211 */ /* 0x080fe400028f0eff */
[----:B------:R-:W-:Y:S01]  /*5e00*/  LEA.HI.X.SX32 R33, R35, R42, 0x1, P2 ;  /* 0x0000002a23217211 */ /* 0x000fe200010f0eff */
[----:B------:R1:W-:Y:S01]  /*5e10*/  STG.E.U8 desc[UR16][R18.64], R57 ;  /* 0x0000003912007986 */ /* 0x0003e2000c101110 */
[----:B------:R-:W-:-:S02]  /*5e20*/  PRMT R49, R6, 0x7772, RZ ;  /* 0x0000777206317816 */ /* 0x000fc400000000ff */
[-C--:B------:R-:W-:Y:S01]  /*5e30*/  LEA.HI.X.SX32 R35, R37, R42.reuse, 0x1, P4 ;  /* 0x0000002a25237211 */ /* 0x080fe200020f0eff */
[----:B------:R1:W-:Y:S01]  /*5e40*/  STG.E.U8 desc[UR16][R22.64], R55 ;  /* 0x0000003716007986 */ /* 0x0003e2000c101110 */
[-C--:B------:R-:W-:Y:S02]  /*5e50*/  LEA.HI.X.SX32 R37, R39, R42.reuse, 0x1, P3 ;  /* 0x0000002a27257211 */ /* 0x080fe400018f0eff */
[----:B------:R-:W-:Y:S01]  /*5e60*/  PRMT R45, R4, 0x7773, RZ ;  /* 0x00007773042d7816 */ /* 0x000fe200000000ff */
[----:B------:R1:W-:Y:S01]  /*5e70*/  STG.E.U8 desc[UR16][R24.64], R53 ;  /* 0x0000003518007986 */ /* 0x0003e2000c101110 */
[----:B------:R-:W-:Y:S01]  /*5e80*/  LEA.HI.X.SX32 R39, R41, R42, 0x1, P6 ;  /* 0x0000002a29277211 */ /* 0x000fe200030f0eff */
[----:B------:R-:W-:Y:S01]  /*5e90*/  IMAD.HI R4, R104, 0x4, RZ ;  /* 0x0000000468047827 */ /* 0x000fe200078e02ff */
[----:B------:R-:W-:Y:S01]  /*5ea0*/  PRMT R41, R6, 0x7773, RZ ;  /* 0x0000777306297816 */ /* 0x000fe200000000ff */
[----:B------:R1:W-:Y:S01]  /*5eb0*/  STG.E.U8 desc[UR16][R26.64], R51 ;  /* 0x000000331a007986 */ /* 0x0003e2000c101110 */
[----:B------:R-:W-:Y:S01]  /*5ec0*/  FSEL R20, R20, -INF , P0 ;  /* 0xff80000014147808 */ /* 0x000fe20000000000 */
[C---:B------:R-:W-:Y:S01]  /*5ed0*/  IMAD.SHL.U32 R6, R105.reuse, 0x2, RZ ;  /* 0x0000000269067824 */ /* 0x040fe200078e00ff */
[----:B------:R-:W-:Y:S01]  /*5ee0*/  FSEL R40, R40, -INF , P1 ;  /* 0xff80000028287808 */ /* 0x000fe20000800000 */
[----:B------:R1:W-:Y:S01]  /*5ef0*/  STG.E.U8 desc[UR16][R28.64], R49 ;  /* 0x000000311c007986 */ /* 0x0003e2000c101110 */
[----:B------:R-:W-:Y:S01]  /*5f00*/  LOP3.LUT P2, RZ, R105, 0x100, RZ, 0xc0, !PT ;  /* 0x0000010069ff7812 */ /* 0x000fe2000784c0ff */
[----:B------:R-:W-:Y:S01]  /*5f10*/  FFMA R20, R20, 0.69314718246459960938, R77 ;  /* 0x3f31721814147823 */ /* 0x000fe2000000004d */
[----:B------:R-:W-:Y:S01]  /*5f20*/  LOP3.LUT R6, R6, 0x3f8, RZ, 0xc0, !PT ;  /* 0x000003f806067812 */ /* 0x000fe200078ec0ff */
[----:B------:R1:W-:Y:S01]  /*5f30*/  STG.E.U8 desc[UR16][R30.64], R47 ;  /* 0x0000002f1e007986 */ /* 0x0003e2000c101110 */
[----:B------:R-:W-:Y:S01]  /*5f40*/  FFMA R21, R40, 0.69314718246459960938, R21 ;  /* 0x3f31721828157823 */ /* 0x000fe20000000015 */
[----:B0-----:R-:W-:-:S02]  /*5f50*/  IADD3 R2, P0, P1, R3, UR6, R66 ;  /* 0x0000000603027c10 */ /* 0x001fc4000f91e042 */
[----:B------:R1:W-:Y:S02]  /*5f60*/  STG.E.U8 desc[UR16][R32.64], R45 ;  /* 0x0000002d20007986 */ /* 0x0003e4000c101110 */
[----:B------:R-:W-:Y:S02]  /*5f70*/  IADD3.X R3, R4, UR5, R67, P0, P1 ;  /* 0x0000000504037c10 */ /* 0x000fe400087e2443 */
[----:B------:R1:W-:Y:S04]  /*5f80*/  STG.E.U8 desc[UR16][R34.64], R43 ;  /* 0x0000002b22007986 */ /* 0x0003e8000c101110 */
[----:B------:R1:W-:Y:S04]  /*5f90*/  STG.E.U8 desc[UR16][R36.64], R41 ;  /* 0x0000002924007986 */ /* 0x0003e8000c101110 */
[----:B------:R1:W-:Y:S01]  /*5fa0*/  STG.E.U8 desc[UR16][R38.64], R5 ;  /* 0x0000000526007986 */ /* 0x0003e2000c101110 */
[----:B------:R-:W-:Y:S06]  /*5fb0*/  BAR.SYNC.DEFER_BLOCKING 0x0 ;  /* 0x0000000000007b1d */ /* 0x000fec0000010000 */
[----:B------:R1:W-:Y:S02]  /*5fc0*/  STS.64 [R6+UR12], R20 ;  /* 0x0000001406007988 */ /* 0x0003e40008000a0c */
[----:B------:R-:W-:Y:S06]  /*5fd0*/  BAR.SYNC.DEFER_BLOCKING 0x0 ;  /* 0x0000000000007b1d */ /* 0x000fec0000010000 */
[----:B------:R-:W-:Y:S05]  /*5fe0*/  @P2 EXIT ;  /* 0x000000000000294d */ /* 0x000fea0003800000 */
[----:B-1----:R-:W0:Y:S04]  /*5ff0*/  LDS R5, [R0] ;  /* 0x0000000000057984 */ /* 0x002e280000000800 */
[----:B0-----:R-:W-:Y:S01]  /*6000*/  STG.E desc[UR16][R2.64], R5 ;  /* 0x0000000502007986 */ /* 0x001fe2000c101910 */
[----:B------:R-:W-:Y:S05]  /*6010*/  EXIT ;  /* 0x000000000000794d */ /* 0x000fea0003800000 */
.L_x_2:
[----:B------:R-:W-:-:S00]  /*6020*/  BRA `(.L_x_2) ;  /* 0xfffffffc00fc7947 */ /* 0x000fc0000383ffff */
[----:B------:R-:W-:-:S00]  /*6030*/  NOP ;  /* 0x0000000000007918 */ /* 0x000fc00000000000 */
        /* <DEDUP_REMOVED lines=12> */
.L_x_3:


//--------------------- .nv.global.init           --------------------------
	.section	.nv.global.init,"aw",@progbits
.nv.global.init:
	.type		_$_str,@object
	.size		_$_str,(.L_0 - _$_str)
_$_str:
        /*0000*/ 	.byte	0x5f, 0x5f, 0x43, 0x55, 0x44, 0x41, 0x5f, 0x46, 0x54, 0x5a, 0x00
.L_0:


//--------------------- .nv.shared.attn_fwd       --------------------------
	.section	.nv.shared.attn_fwd,"aw",@nobits
	.sectionflags	@""
	.align	16
	.zero		1024


//--------------------- .nv.shared.reserved.0     --------------------------
	.section	.nv.shared.reserved.0,"aw",@nobits
	.weak		__nv_reservedSMEM_offset_0_alias
	.size		__nv_reservedSMEM_offset_0_alias, 0, 0
	.other		__nv_reservedSMEM_offset_0_alias,@"STO_CUDA_RESERVED_SHARED STV_DEFAULT"
__nv_reservedSMEM_offset_0_alias:
	.zero		0


//--------------------- .nv.constant0.attn_fwd    --------------------------
	.section	.nv.constant0.attn_fwd,"a",@progbits
	.sectionflags	@""
	.align	4
.nv.constant0.attn_fwd:
	.zero		664


//--------------------- SYMBOLS --------------------------

	.type		.nv.reservedSmem.offset0,@object
	.size		.nv.reservedSmem.offset0,0x4
